	.target	sm_100a

	.elftype	@"ET_EXEC"


//--------------------- .note.nv.tkinfo           --------------------------
	.section	.note.nv.tkinfo,"",@"SHT_NOTE"
	.sectionflags	@"SHF_NOTE_NV_TKINFO"
	.tkinfo
        /*0018*/ 	.word	0x00000002
        /*0030*/ 	.string	""
        /*0030*/ 	.string	"ptxas"
        /*0030*/ 	.string	"Cuda compilation tools, release 13.0, V13.0.88"
        /*0030*/ 	.string	"Build cuda_13.0.r13.0/compiler.36424714_0"
        /*0030*/ 	.string	"-arch sm_100a -m 64 "



//--------------------- .note.nv.cuinfo           --------------------------
	.section	.note.nv.cuinfo,"",@"SHT_NOTE"
	.sectionflags	@"SHF_NOTE_NV_CUINFO"
        /*0018*/ 	.short	0x0002
        /*001a*/ 	.short	0x0064
        /*001c*/ 	.short	0x0082
	.zero		2


//--------------------- .nv.info                  --------------------------
	.section	.nv.info,"",@"SHT_CUDA_INFO"
	.align	4


	//----- nvinfo : EIATTR_REGCOUNT
	.align		4
        /*0000*/ 	.byte	0x04, 0x2f
        /*0002*/ 	.short	(.L_12 - .L_11)
	.align		4
.L_11:
        /*0004*/ 	.word	index@(_ZN7cutlass13device_kernelIN5flash11enable_sm90INS1_16FlashAttnFwdSm90INS1_25CollectiveMainloopFwdSm90ILi2EN4cute5tupleIJNS5_1CILi1EEES8_S8_EEENS6_IJNS7_ILi128EEENS7_ILi80EEENS7_ILi256EEEEEELi256ENS_6half_tEfNS_4arch4Sm90ELb1ELb0ELb0ELb1ELb0ELb1ELb0ELb1ELb1ELb1ELb0ELb0EEENS1_21CollectiveEpilogueFwdINS6_IJSA_SC_SB_EEES9_SE_SG_Li256ELb1ELb1ELb0ELb0EEENS1_36VarlenDynamicPersistentTileSchedulerILi128ELi80ELi256ELi128ELb0ELb1ELb1ELb1ELb1ELb1EEEEEEEEEvNT_6ParamsE)
        /*0008*/ 	.word	0x00000004


	//----- nvinfo : EIATTR_FRAME_SIZE
	.align		4
.L_12:
        /*000c*/ 	.byte	0x04, 0x11
        /*000e*/ 	.short	(.L_14 - .L_13)
	.align		4
.L_13:
        /*0010*/ 	.word	index@(_ZN7cutlass13device_kernelIN5flash11enable_sm90INS1_16FlashAttnFwdSm90INS1_25CollectiveMainloopFwdSm90ILi2EN4cute5tupleIJNS5_1CILi1EEES8_S8_EEENS6_IJNS7_ILi128EEENS7_ILi80EEENS7_ILi256EEEEEELi256ENS_6half_tEfNS_4arch4Sm90ELb1ELb0ELb0ELb1ELb0ELb1ELb0ELb1ELb1ELb1ELb0ELb0EEENS1_21CollectiveEpilogueFwdINS6_IJSA_SC_SB_EEES9_SE_SG_Li256ELb1ELb1ELb0ELb0EEENS1_36VarlenDynamicPersistentTileSchedulerILi128ELi80ELi256ELi128ELb0ELb1ELb1ELb1ELb1ELb1EEEEEEEEEvNT_6ParamsE)
        /*0014*/ 	.word	0x00000000


	//----- nvinfo : EIATTR_REGCOUNT
	.align		4
.L_14:
        /*0018*/ 	.byte	0x04, 0x2f
        /*001a*/ 	.short	(.L_16 - .L_15)
	.align		4
.L_15:
        /*001c*/ 	.word	index@(_ZN7cutlass13device_kernelIN5flash11enable_sm90INS1_16FlashAttnFwdSm90INS1_25CollectiveMainloopFwdSm90ILi2EN4cute5tupleIJNS5_1CILi1EEES8_S8_EEENS6_IJNS7_ILi128EEENS7_ILi80EEENS7_ILi256EEEEEELi256ENS_6half_tEfNS_4arch4Sm90ELb1ELb0ELb0ELb1ELb0ELb0ELb0ELb1ELb1ELb1ELb0ELb0EEENS1_21CollectiveEpilogueFwdINS6_IJSA_SC_SB_EEES9_SE_SG_Li256ELb1ELb1ELb0ELb0EEENS1_36VarlenDynamicPersistentTileSchedulerILi128ELi80ELi256ELi128ELb0ELb1ELb1ELb1ELb1ELb1EEEEEEEEEvNT_6ParamsE)
        /*0020*/ 	.word	0x00000004


	//----- nvinfo : EIATTR_FRAME_SIZE
	.align		4
.L_16:
        /*0024*/ 	.byte	0x04, 0x11
        /*0026*/ 	.short	(.L_18 - .L_17)
	.align		4
.L_17:
        /*0028*/ 	.word	index@(_ZN7cutlass13device_kernelIN5flash11enable_sm90INS1_16FlashAttnFwdSm90INS1_25CollectiveMainloopFwdSm90ILi2EN4cute5tupleIJNS5_1CILi1EEES8_S8_EEENS6_IJNS7_ILi128EEENS7_ILi80EEENS7_ILi256EEEEEELi256ENS_6half_tEfNS_4arch4Sm90ELb1ELb0ELb0ELb1ELb0ELb0ELb0ELb1ELb1ELb1ELb0ELb0EEENS1_21CollectiveEpilogueFwdINS6_IJSA_SC_SB_EEES9_SE_SG_Li256ELb1ELb1ELb0ELb0EEENS1_36VarlenDynamicPersistentTileSchedulerILi128ELi80ELi256ELi128ELb0ELb1ELb1ELb1ELb1ELb1EEEEEEEEEvNT_6ParamsE)
        /*002c*/ 	.word	0x00000000


	//----- nvinfo : EIATTR_REGCOUNT
	.align		4
.L_18:
        /*0030*/ 	.byte	0x04, 0x2f
        /*0032*/ 	.short	(.L_20 - .L_19)
	.align		4
.L_19:
        /*0034*/ 	.word	index@(_ZN7cutlass13device_kernelIN5flash11enable_sm90INS1_16FlashAttnFwdSm90INS1_25CollectiveMainloopFwdSm90ILi2EN4cute5tupleIJNS5_1CILi1EEES8_S8_EEENS6_IJNS7_ILi128EEENS7_ILi80EEENS7_ILi256EEEEEELi256ENS_6half_tEfNS_4arch4Sm90ELb1ELb0ELb0ELb0ELb0ELb0ELb0ELb1ELb1ELb1ELb0ELb0EEENS1_21CollectiveEpilogueFwdINS6_IJSA_SC_SB_EEES9_SE_SG_Li256ELb0ELb1ELb0ELb0EEENS1_30DynamicPersistentTileSchedulerILi256ELi128ELb0ELb1ELb1EEEEEEEEEvNT_6ParamsE)
        /*0038*/ 	.word	0x00000004


	//----- nvinfo : EIATTR_FRAME_SIZE
	.align		4
.L_20:
        /*003c*/ 	.byte	0x04, 0x11
        /*003e*/ 	.short	(.L_22 - .L_21)
	.align		4
.L_21:
        /*0040*/ 	.word	index@(_ZN7cutlass13device_kernelIN5flash11enable_sm90INS1_16FlashAttnFwdSm90INS1_25CollectiveMainloopFwdSm90ILi2EN4cute5tupleIJNS5_1CILi1EEES8_S8_EEENS6_IJNS7_ILi128EEENS7_ILi80EEENS7_ILi256EEEEEELi256ENS_6half_tEfNS_4arch4Sm90ELb1ELb0ELb0ELb0ELb0ELb0ELb0ELb1ELb1ELb1ELb0ELb0EEENS1_21CollectiveEpilogueFwdINS6_IJSA_SC_SB_EEES9_SE_SG_Li256ELb0ELb1ELb0ELb0EEENS1_30DynamicPersistentTileSchedulerILi256ELi128ELb0ELb1ELb1EEEEEEEEEvNT_6ParamsE)
        /*0044*/ 	.word	0x00000000


	//----- nvinfo : EIATTR_REGCOUNT
	.align		4
.L_22:
        /*0048*/ 	.byte	0x04, 0x2f
        /*004a*/ 	.short	(.L_24 - .L_23)
	.align		4
.L_23:
        /*004c*/ 	.word	index@(_ZN7cutlass13device_kernelIN5flash11enable_sm90INS1_16FlashAttnFwdSm90INS1_25CollectiveMainloopFwdSm90ILi2EN4cute5tupleIJNS5_1CILi1EEES8_S8_EEENS6_IJNS7_ILi128EEENS7_ILi64EEENS7_ILi256EEEEEELi256ENS_6half_tEfNS_4arch4Sm90ELb0ELb1ELb0ELb1ELb0ELb1ELb0ELb1ELb1ELb1ELb0ELb0EEENS1_21CollectiveEpilogueFwdINS6_IJSA_SC_SB_EEES9_SE_SG_Li256ELb1ELb1ELb0ELb0EEENS1_36VarlenDynamicPersistentTileSchedulerILi128ELi64ELi256ELi128ELb0ELb1ELb1ELb1ELb0ELb1EEEEEEEEEvNT_6ParamsE)
        /*0050*/ 	.word	0x00000004


	//----- nvinfo : EIATTR_FRAME_SIZE
	.align		4
.L_24:
        /*0054*/ 	.byte	0x04, 0x11
        /*0056*/ 	.short	(.L_26 - .L_25)
	.align		4
.L_25:
        /*0058*/ 	.word	index@(_ZN7cutlass13device_kernelIN5flash11enable_sm90INS1_16FlashAttnFwdSm90INS1_25CollectiveMainloopFwdSm90ILi2EN4cute5tupleIJNS5_1CILi1EEES8_S8_EEENS6_IJNS7_ILi128EEENS7_ILi64EEENS7_ILi256EEEEEELi256ENS_6half_tEfNS_4arch4Sm90ELb0ELb1ELb0ELb1ELb0ELb1ELb0ELb1ELb1ELb1ELb0ELb0EEENS1_21CollectiveEpilogueFwdINS6_IJSA_SC_SB_EEES9_SE_SG_Li256ELb1ELb1ELb0ELb0EEENS1_36VarlenDynamicPersistentTileSchedulerILi128ELi64ELi256ELi128ELb0ELb1ELb1ELb1ELb0ELb1EEEEEEEEEvNT_6ParamsE)
        /*005c*/ 	.word	0x00000000


	//----- nvinfo : EIATTR_REGCOUNT
	.align		4
.L_26:
        /*0060*/ 	.byte	0x04, 0x2f
        /*0062*/ 	.short	(.L_28 - .L_27)
	.align		4
.L_27:
        /*0064*/ 	.word	index@(_ZN7cutlass13device_kernelIN5flash11enable_sm90INS1_16FlashAttnFwdSm90INS1_25CollectiveMainloopFwdSm90ILi2EN4cute5tupleIJNS5_1CILi1EEES8_S8_EEENS6_IJNS7_ILi128EEENS7_ILi64EEENS7_ILi256EEEEEELi256ENS_6half_tEfNS_4arch4Sm90ELb0ELb1ELb0ELb1ELb0ELb0ELb0ELb1ELb1ELb1ELb0ELb0EEENS1_21CollectiveEpilogueFwdINS6_IJSA_SC_SB_EEES9_SE_SG_Li256ELb1ELb1ELb0ELb0EEENS1_36VarlenDynamicPersistentTileSchedulerILi128ELi64ELi256ELi128ELb0ELb1ELb1ELb1ELb0ELb1EEEEEEEEEvNT_6ParamsE)
        /*0068*/ 	.word	0x00000004


	//----- nvinfo : EIATTR_FRAME_SIZE
	.align		4
.L_28:
        /*006c*/ 	.byte	0x04, 0x11
        /*006e*/ 	.short	(.L_30 - .L_29)
	.align		4
.L_29:
        /*0070*/ 	.word	index@(_ZN7cutlass13device_kernelIN5flash11enable_sm90INS1_16FlashAttnFwdSm90INS1_25CollectiveMainloopFwdSm90ILi2EN4cute5tupleIJNS5_1CILi1EEES8_S8_EEENS6_IJNS7_ILi128EEENS7_ILi64EEENS7_ILi256EEEEEELi256ENS_6half_tEfNS_4arch4Sm90ELb0ELb1ELb0ELb1ELb0ELb0ELb0ELb1ELb1ELb1ELb0ELb0EEENS1_21CollectiveEpilogueFwdINS6_IJSA_SC_SB_EEES9_SE_SG_Li256ELb1ELb1ELb0ELb0EEENS1_36VarlenDynamicPersistentTileSchedulerILi128ELi64ELi256ELi128ELb0ELb1ELb1ELb1ELb0ELb1EEEEEEEEEvNT_6ParamsE)
        /*0074*/ 	.word	0x00000000


	//----- nvinfo : EIATTR_REGCOUNT
	.align		4
.L_30:
        /*0078*/ 	.byte	0x04, 0x2f
        /*007a*/ 	.short	(.L_32 - .L_31)
	.align		4
.L_31:
        /*007c*/ 	.word	index@(_ZN7cutlass13device_kernelIN5flash11enable_sm90INS1_16FlashAttnFwdSm90INS1_25CollectiveMainloopFwdSm90ILi2EN4cute5tupleIJNS5_1CILi1EEES8_S8_EEENS6_IJNS7_ILi128EEENS7_ILi64EEENS7_ILi256EEEEEELi256ENS_6half_tEfNS_4arch4Sm90ELb0ELb1ELb0ELb0ELb0ELb0ELb0ELb1ELb1ELb1ELb0ELb0EEENS1_21CollectiveEpilogueFwdINS6_IJSA_SC_SB_EEES9_SE_SG_Li256ELb0ELb1ELb0ELb0EEENS1_30DynamicPersistentTileSchedulerILi256ELi128ELb0ELb1ELb1EEEEEEEEEvNT_6ParamsE)
        /*0080*/ 	.word	0x00000004


	//----- nvinfo : EIATTR_FRAME_SIZE
	.align		4
.L_32:
        /*0084*/ 	.byte	0x04, 0x11
        /*0086*/ 	.short	(.L_34 - .L_33)
	.align		4
.L_33:
        /*0088*/ 	.word	index@(_ZN7cutlass13device_kernelIN5flash11enable_sm90INS1_16FlashAttnFwdSm90INS1_25CollectiveMainloopFwdSm90ILi2EN4cute5tupleIJNS5_1CILi1EEES8_S8_EEENS6_IJNS7_ILi128EEENS7_ILi64EEENS7_ILi256EEEEEELi256ENS_6half_tEfNS_4arch4Sm90ELb0ELb1ELb0ELb0ELb0ELb0ELb0ELb1ELb1ELb1ELb0ELb0EEENS1_21CollectiveEpilogueFwdINS6_IJSA_SC_SB_EEES9_SE_SG_Li256ELb0ELb1ELb0ELb0EEENS1_30DynamicPersistentTileSchedulerILi256ELi128ELb0ELb1ELb1EEEEEEEEEvNT_6ParamsE)
        /*008c*/ 	.word	0x00000000


	//----- nvinfo : EIATTR_REGCOUNT
	.align		4
.L_34:
        /*0090*/ 	.byte	0x04, 0x2f
        /*0092*/ 	.short	(.L_36 - .L_35)
	.align		4
.L_35:
        /*0094*/ 	.word	index@(_ZN7cutlass13device_kernelIN5flash11enable_sm90INS1_16FlashAttnFwdSm90INS1_25CollectiveMainloopFwdSm90ILi2EN4cute5tupleIJNS5_1CILi1EEES8_S8_EEENS6_IJNS7_ILi128EEENS7_ILi80EEENS7_ILi256EEEEEELi256ENS_6half_tEfNS_4arch4Sm90ELb0ELb0ELb0ELb1ELb0ELb1ELb0ELb1ELb1ELb1ELb0ELb0EEENS1_21CollectiveEpilogueFwdINS6_IJSA_SC_SB_EEES9_SE_SG_Li256ELb1ELb1ELb0ELb0EEENS1_36VarlenDynamicPersistentTileSchedulerILi128ELi80ELi256ELi128ELb0ELb1ELb1ELb0ELb1ELb1EEEEEEEEEvNT_6ParamsE)
        /*0098*/ 	.word	0x00000004


	//----- nvinfo : EIATTR_FRAME_SIZE
	.align		4
.L_36:
        /*009c*/ 	.byte	0x04, 0x11
        /*009e*/ 	.short	(.L_38 - .L_37)
	.align		4
.L_37:
        /*00a0*/ 	.word	index@(_ZN7cutlass13device_kernelIN5flash11enable_sm90INS1_16FlashAttnFwdSm90INS1_25CollectiveMainloopFwdSm90ILi2EN4cute5tupleIJNS5_1CILi1EEES8_S8_EEENS6_IJNS7_ILi128EEENS7_ILi80EEENS7_ILi256EEEEEELi256ENS_6half_tEfNS_4arch4Sm90ELb0ELb0ELb0ELb1ELb0ELb1ELb0ELb1ELb1ELb1ELb0ELb0EEENS1_21CollectiveEpilogueFwdINS6_IJSA_SC_SB_EEES9_SE_SG_Li256ELb1ELb1ELb0ELb0EEENS1_36VarlenDynamicPersistentTileSchedulerILi128ELi80ELi256ELi128ELb0ELb1ELb1ELb0ELb1ELb1EEEEEEEEEvNT_6ParamsE)
        /*00a4*/ 	.word	0x00000000


	//----- nvinfo : EIATTR_REGCOUNT
	.align		4
.L_38:
        /*00a8*/ 	.byte	0x04, 0x2f
        /*00aa*/ 	.short	(.L_40 - .L_39)
	.align		4
.L_39:
        /*00ac*/ 	.word	index@(_ZN7cutlass13device_kernelIN5flash11enable_sm90INS1_16FlashAttnFwdSm90INS1_25CollectiveMainloopFwdSm90ILi2EN4cute5tupleIJNS5_1CILi1EEES8_S8_EEENS6_IJNS7_ILi128EEENS7_ILi80EEENS7_ILi256EEEEEELi256ENS_6half_tEfNS_4arch4Sm90ELb0ELb0ELb0ELb1ELb0ELb0ELb0ELb1ELb1ELb1ELb0ELb0EEENS1_21CollectiveEpilogueFwdINS6_IJSA_SC_SB_EEES9_SE_SG_Li256ELb1ELb1ELb0ELb0EEENS1_36VarlenDynamicPersistentTileSchedulerILi128ELi80ELi256ELi128ELb0ELb1ELb1ELb0ELb1ELb1EEEEEEEEEvNT_6ParamsE)
        /*00b0*/ 	.word	0x00000004


	//----- nvinfo : EIATTR_FRAME_SIZE
	.align		4
.L_40:
        /*00b4*/ 	.byte	0x04, 0x11
        /*00b6*/ 	.short	(.L_42 - .L_41)
	.align		4
.L_41:
        /*00b8*/ 	.word	index@(_ZN7cutlass13device_kernelIN5flash11enable_sm90INS1_16FlashAttnFwdSm90INS1_25CollectiveMainloopFwdSm90ILi2EN4cute5tupleIJNS5_1CILi1EEES8_S8_EEENS6_IJNS7_ILi128EEENS7_ILi80EEENS7_ILi256EEEEEELi256ENS_6half_tEfNS_4arch4Sm90ELb0ELb0ELb0ELb1ELb0ELb0ELb0ELb1ELb1ELb1ELb0ELb0EEENS1_21CollectiveEpilogueFwdINS6_IJSA_SC_SB_EEES9_SE_SG_Li256ELb1ELb1ELb0ELb0EEENS1_36VarlenDynamicPersistentTileSchedulerILi128ELi80ELi256ELi128ELb0ELb1ELb1ELb0ELb1ELb1EEEEEEEEEvNT_6ParamsE)
        /*00bc*/ 	.word	0x00000000


	//----- nvinfo : EIATTR_REGCOUNT
	.align		4
.L_42:
        /*00c0*/ 	.byte	0x04, 0x2f
        /*00c2*/ 	.short	(.L_44 - .L_43)
	.align		4
.L_43:
        /*00c4*/ 	.word	index@(_ZN7cutlass13device_kernelIN5flash11enable_sm90INS1_16FlashAttnFwdSm90INS1_25CollectiveMainloopFwdSm90ILi2EN4cute5tupleIJNS5_1CILi2EEENS7_ILi1EEES9_EEENS6_IJNS7_ILi128EEENS7_ILi80EEENS7_ILi256EEEEEELi256ENS_6half_tEfNS_4arch4Sm90ELb0ELb0ELb0ELb0ELb0ELb0ELb0ELb1ELb1ELb1ELb0ELb0EEENS1_21CollectiveEpilogueFwdINS6_IJSB_SD_SC_EEESA_SF_SH_Li256ELb0ELb1ELb0ELb0EEENS1_29StaticPersistentTileSchedulerILb0EEEEEEEEEvNT_6ParamsE)
        /*00c8*/ 	.word	0x00000004


	//----- nvinfo : EIATTR_FRAME_SIZE
	.align		4
.L_44:
        /*00cc*/ 	.byte	0x04, 0x11
        /*00ce*/ 	.short	(.L_46 - .L_45)
	.align		4
.L_45:
        /*00d0*/ 	.word	index@(_ZN7cutlass13device_kernelIN5flash11enable_sm90INS1_16FlashAttnFwdSm90INS1_25CollectiveMainloopFwdSm90ILi2EN4cute5tupleIJNS5_1CILi2EEENS7_ILi1EEES9_EEENS6_IJNS7_ILi128EEENS7_ILi80EEENS7_ILi256EEEEEELi256ENS_6half_tEfNS_4arch4Sm90ELb0ELb0ELb0ELb0ELb0ELb0ELb0ELb1ELb1ELb1ELb0ELb0EEENS1_21CollectiveEpilogueFwdINS6_IJSB_SD_SC_EEESA_SF_SH_Li256ELb0ELb1ELb0ELb0EEENS1_29StaticPersistentTileSchedulerILb0EEEEEEEEEvNT_6ParamsE)
        /*00d4*/ 	.word	0x00000000


	//----- nvinfo : EIATTR_REGCOUNT
	.align		4
.L_46:
        /*00d8*/ 	.byte	0x04, 0x2f
        /*00da*/ 	.short	(.L_48 - .L_47)
	.align		4
.L_47:
        /*00dc*/ 	.word	index@(_ZN7cutlass13device_kernelIN5flash11enable_sm90INS1_16FlashAttnFwdSm90INS1_25CollectiveMainloopFwdSm90ILi2EN4cute5tupleIJNS5_1CILi1EEES8_S8_EEENS6_IJNS7_ILi128EEENS7_ILi80EEENS7_ILi256EEEEEELi256ENS_6half_tEfNS_4arch4Sm90ELb0ELb0ELb0ELb0ELb0ELb0ELb0ELb1ELb1ELb1ELb0ELb0EEENS1_21CollectiveEpilogueFwdINS6_IJSA_SC_SB_EEES9_SE_SG_Li256ELb0ELb1ELb0ELb0EEENS1_29StaticPersistentTileSchedulerILb0EEEEEEEEEvNT_6ParamsE)
        /*00e0*/ 	.word	0x00000004


	//----- nvinfo : EIATTR_FRAME_SIZE
	.align		4
.L_48:
        /*00e4*/ 	.byte	0x04, 0x11
        /*00e6*/ 	.short	(.L_50 - .L_49)
	.align		4
.L_49:
        /*00e8*/ 	.word	index@(_ZN7cutlass13device_kernelIN5flash11enable_sm90INS1_16FlashAttnFwdSm90INS1_25CollectiveMainloopFwdSm90ILi2EN4cute5tupleIJNS5_1CILi1EEES8_S8_EEENS6_IJNS7_ILi128EEENS7_ILi80EEENS7_ILi256EEEEEELi256ENS_6half_tEfNS_4arch4Sm90ELb0ELb0ELb0ELb0ELb0ELb0ELb0ELb1ELb1ELb1ELb0ELb0EEENS1_21CollectiveEpilogueFwdINS6_IJSA_SC_SB_EEES9_SE_SG_Li256ELb0ELb1ELb0ELb0EEENS1_29StaticPersistentTileSchedulerILb0EEEEEEEEEvNT_6ParamsE)
        /*00ec*/ 	.word	0x00000000


	//----- nvinfo : EIATTR_MIN_STACK_SIZE
	.align		4
.L_50:
        /*00f0*/ 	.byte	0x04, 0x12
        /*00f2*/ 	.short	(.L_52 - .L_51)
	.align		4
.L_51:
        /*00f4*/ 	.word	index@(_ZN7cutlass13device_kernelIN5flash11enable_sm90INS1_16FlashAttnFwdSm90INS1_25CollectiveMainloopFwdSm90ILi2EN4cute5tupleIJNS5_1CILi1EEES8_S8_EEENS6_IJNS7_ILi128EEENS7_ILi80EEENS7_ILi256EEEEEELi256ENS_6half_tEfNS_4arch4Sm90ELb0ELb0ELb0ELb0ELb0ELb0ELb0ELb1ELb1ELb1ELb0ELb0EEENS1_21CollectiveEpilogueFwdINS6_IJSA_SC_SB_EEES9_SE_SG_Li256ELb0ELb1ELb0ELb0EEENS1_29StaticPersistentTileSchedulerILb0EEEEEEEEEvNT_6ParamsE)
        /*00f8*/ 	.word	0x00000000


	//----- nvinfo : EIATTR_MIN_STACK_SIZE
	.align		4
.L_52:
        /*00fc*/ 	.byte	0x04, 0x12
        /*00fe*/ 	.short	(.L_54 - .L_53)
	.align		4
.L_53:
        /*0100*/ 	.word	index@(_ZN7cutlass13device_kernelIN5flash11enable_sm90INS1_16FlashAttnFwdSm90INS1_25CollectiveMainloopFwdSm90ILi2EN4cute5tupleIJNS5_1CILi2EEENS7_ILi1EEES9_EEENS6_IJNS7_ILi128EEENS7_ILi80EEENS7_ILi256EEEEEELi256ENS_6half_tEfNS_4arch4Sm90ELb0ELb0ELb0ELb0ELb0ELb0ELb0ELb1ELb1ELb1ELb0ELb0EEENS1_21CollectiveEpilogueFwdINS6_IJSB_SD_SC_EEESA_SF_SH_Li256ELb0ELb1ELb0ELb0EEENS1_29StaticPersistentTileSchedulerILb0EEEEEEEEEvNT_6ParamsE)
        /*0104*/ 	.word	0x00000000


	//----- nvinfo : EIATTR_MIN_STACK_SIZE
	.align		4
.L_54:
        /*0108*/ 	.byte	0x04, 0x12
        /*010a*/ 	.short	(.L_56 - .L_55)
	.align		4
.L_55:
        /*010c*/ 	.word	index@(_ZN7cutlass13device_kernelIN5flash11enable_sm90INS1_16FlashAttnFwdSm90INS1_25CollectiveMainloopFwdSm90ILi2EN4cute5tupleIJNS5_1CILi1EEES8_S8_EEENS6_IJNS7_ILi128EEENS7_ILi80EEENS7_ILi256EEEEEELi256ENS_6half_tEfNS_4arch4Sm90ELb0ELb0ELb0ELb1ELb0ELb0ELb0ELb1ELb1ELb1ELb0ELb0EEENS1_21CollectiveEpilogueFwdINS6_IJSA_SC_SB_EEES9_SE_SG_Li256ELb1ELb1ELb0ELb0EEENS1_36VarlenDynamicPersistentTileSchedulerILi128ELi80ELi256ELi128ELb0ELb1ELb1ELb0ELb1ELb1EEEEEEEEEvNT_6ParamsE)
        /*0110*/ 	.word	0x00000000


	//----- nvinfo : EIATTR_MIN_STACK_SIZE
	.align		4
.L_56:
        /*0114*/ 	.byte	0x04, 0x12
        /*0116*/ 	.short	(.L_58 - .L_57)
	.align		4
.L_57:
        /*0118*/ 	.word	index@(_ZN7cutlass13device_kernelIN5flash11enable_sm90INS1_16FlashAttnFwdSm90INS1_25CollectiveMainloopFwdSm90ILi2EN4cute5tupleIJNS5_1CILi1EEES8_S8_EEENS6_IJNS7_ILi128EEENS7_ILi80EEENS7_ILi256EEEEEELi256ENS_6half_tEfNS_4arch4Sm90ELb0ELb0ELb0ELb1ELb0ELb1ELb0ELb1ELb1ELb1ELb0ELb0EEENS1_21CollectiveEpilogueFwdINS6_IJSA_SC_SB_EEES9_SE_SG_Li256ELb1ELb1ELb0ELb0EEENS1_36VarlenDynamicPersistentTileSchedulerILi128ELi80ELi256ELi128ELb0ELb1ELb1ELb0ELb1ELb1EEEEEEEEEvNT_6ParamsE)
        /*011c*/ 	.word	0x00000000


	//----- nvinfo : EIATTR_MIN_STACK_SIZE
	.align		4
.L_58:
        /*0120*/ 	.byte	0x04, 0x12
        /*0122*/ 	.short	(.L_60 - .L_59)
	.align		4
.L_59:
        /*0124*/ 	.word	index@(_ZN7cutlass13device_kernelIN5flash11enable_sm90INS1_16FlashAttnFwdSm90INS1_25CollectiveMainloopFwdSm90ILi2EN4cute5tupleIJNS5_1CILi1EEES8_S8_EEENS6_IJNS7_ILi128EEENS7_ILi64EEENS7_ILi256EEEEEELi256ENS_6half_tEfNS_4arch4Sm90ELb0ELb1ELb0ELb0ELb0ELb0ELb0ELb1ELb1ELb1ELb0ELb0EEENS1_21CollectiveEpilogueFwdINS6_IJSA_SC_SB_EEES9_SE_SG_Li256ELb0ELb1ELb0ELb0EEENS1_30DynamicPersistentTileSchedulerILi256ELi128ELb0ELb1ELb1EEEEEEEEEvNT_6ParamsE)
        /*0128*/ 	.word	0x00000000


	//----- nvinfo : EIATTR_MIN_STACK_SIZE
	.align		4
.L_60:
        /*012c*/ 	.byte	0x04, 0x12
        /*012e*/ 	.short	(.L_62 - .L_61)
	.align		4
.L_61:
        /*0130*/ 	.word	index@(_ZN7cutlass13device_kernelIN5flash11enable_sm90INS1_16FlashAttnFwdSm90INS1_25CollectiveMainloopFwdSm90ILi2EN4cute5tupleIJNS5_1CILi1EEES8_S8_EEENS6_IJNS7_ILi128EEENS7_ILi64EEENS7_ILi256EEEEEELi256ENS_6half_tEfNS_4arch4Sm90ELb0ELb1ELb0ELb1ELb0ELb0ELb0ELb1ELb1ELb1ELb0ELb0EEENS1_21CollectiveEpilogueFwdINS6_IJSA_SC_SB_EEES9_SE_SG_Li256ELb1ELb1ELb0ELb0EEENS1_36VarlenDynamicPersistentTileSchedulerILi128ELi64ELi256ELi128ELb0ELb1ELb1ELb1ELb0ELb1EEEEEEEEEvNT_6ParamsE)
        /*0134*/ 	.word	0x00000000


	//----- nvinfo : EIATTR_MIN_STACK_SIZE
	.align		4
.L_62:
        /*0138*/ 	.byte	0x04, 0x12
        /*013a*/ 	.short	(.L_64 - .L_63)
	.align		4
.L_63:
        /*013c*/ 	.word	index@(_ZN7cutlass13device_kernelIN5flash11enable_sm90INS1_16FlashAttnFwdSm90INS1_25CollectiveMainloopFwdSm90ILi2EN4cute5tupleIJNS5_1CILi1EEES8_S8_EEENS6_IJNS7_ILi128EEENS7_ILi64EEENS7_ILi256EEEEEELi256ENS_6half_tEfNS_4arch4Sm90ELb0ELb1ELb0ELb1ELb0ELb1ELb0ELb1ELb1ELb1ELb0ELb0EEENS1_21CollectiveEpilogueFwdINS6_IJSA_SC_SB_EEES9_SE_SG_Li256ELb1ELb1ELb0ELb0EEENS1_36VarlenDynamicPersistentTileSchedulerILi128ELi64ELi256ELi128ELb0ELb1ELb1ELb1ELb0ELb1EEEEEEEEEvNT_6ParamsE)
        /*0140*/ 	.word	0x00000000


	//----- nvinfo : EIATTR_MIN_STACK_SIZE
	.align		4
.L_64:
        /*0144*/ 	.byte	0x04, 0x12
        /*0146*/ 	.short	(.L_66 - .L_65)
	.align		4
.L_65:
        /*0148*/ 	.word	index@(_ZN7cutlass13device_kernelIN5flash11enable_sm90INS1_16FlashAttnFwdSm90INS1_25CollectiveMainloopFwdSm90ILi2EN4cute5tupleIJNS5_1CILi1EEES8_S8_EEENS6_IJNS7_ILi128EEENS7_ILi80EEENS7_ILi256EEEEEELi256ENS_6half_tEfNS_4arch4Sm90ELb1ELb0ELb0ELb0ELb0ELb0ELb0ELb1ELb1ELb1ELb0ELb0EEENS1_21CollectiveEpilogueFwdINS6_IJSA_SC_SB_EEES9_SE_SG_Li256ELb0ELb1ELb0ELb0EEENS1_30DynamicPersistentTileSchedulerILi256ELi128ELb0ELb1ELb1EEEEEEEEEvNT_6ParamsE)
        /*014c*/ 	.word	0x00000000


	//----- nvinfo : EIATTR_MIN_STACK_SIZE
	.align		4
.L_66:
        /*0150*/ 	.byte	0x04, 0x12
        /*0152*/ 	.short	(.L_68 - .L_67)
	.align		4
.L_67:
        /*0154*/ 	.word	index@(_ZN7cutlass13device_kernelIN5flash11enable_sm90INS1_16FlashAttnFwdSm90INS1_25CollectiveMainloopFwdSm90ILi2EN4cute5tupleIJNS5_1CILi1EEES8_S8_EEENS6_IJNS7_ILi128EEENS7_ILi80EEENS7_ILi256EEEEEELi256ENS_6half_tEfNS_4arch4Sm90ELb1ELb0ELb0ELb1ELb0ELb0ELb0ELb1ELb1ELb1ELb0ELb0EEENS1_21CollectiveEpilogueFwdINS6_IJSA_SC_SB_EEES9_SE_SG_Li256ELb1ELb1ELb0ELb0EEENS1_36VarlenDynamicPersistentTileSchedulerILi128ELi80ELi256ELi128ELb0ELb1ELb1ELb1ELb1ELb1EEEEEEEEEvNT_6ParamsE)
        /*0158*/ 	.word	0x00000000


	//----- nvinfo : EIATTR_MIN_STACK_SIZE
	.align		4
.L_68:
        /*015c*/ 	.byte	0x04, 0x12
        /*015e*/ 	.short	(.L_70 - .L_69)
	.align		4
.L_69:
        /*0160*/ 	.word	index@(_ZN7cutlass13device_kernelIN5flash11enable_sm90INS1_16FlashAttnFwdSm90INS1_25CollectiveMainloopFwdSm90ILi2EN4cute5tupleIJNS5_1CILi1EEES8_S8_EEENS6_IJNS7_ILi128EEENS7_ILi80EEENS7_ILi256EEEEEELi256ENS_6half_tEfNS_4arch4Sm90ELb1ELb0ELb0ELb1ELb0ELb1ELb0ELb1ELb1ELb1ELb0ELb0EEENS1_21CollectiveEpilogueFwdINS6_IJSA_SC_SB_EEES9_SE_SG_Li256ELb1ELb1ELb0ELb0EEENS1_36VarlenDynamicPersistentTileSchedulerILi128ELi80ELi256ELi128ELb0ELb1ELb1ELb1ELb1ELb1EEEEEEEEEvNT_6ParamsE)
        /*0164*/ 	.word	0x00000000
.L_70:


//--------------------- .nv.compat                --------------------------
	.section	.nv.compat,"",@"SHT_CUDA_COMPAT_INFO"
	.align	4
        /*0000*/ 	.byte	0x02, 0x09, 0x01, 0x00, 0x02, 0x02, 0x01, 0x00, 0x02, 0x05, 0x05, 0x00, 0x03, 0x07, 0x01, 0x01
        /*0010*/ 	.byte	0x02, 0x03, 0x00, 0x00, 0x02, 0x06, 0x01, 0x00, 0x04, 0x0b, 0x08, 0x00, 0x09, 0x00, 0x00, 0x00
        /*0020*/ 	.byte	0x00, 0x00, 0x00, 0x00


//--------------------- .nv.info._ZN7cutlass13device_kernelIN5flash11enable_sm90INS1_16FlashAttnFwdSm90INS1_25CollectiveMainloopFwdSm90ILi2EN4cute5tupleIJNS5_1CILi1EEES8_S8_EEENS6_IJNS7_ILi128EEENS7_ILi80EEENS7_ILi256EEEEEELi256ENS_6half_tEfNS_4arch4Sm90ELb0ELb0ELb0ELb0ELb0ELb0ELb0ELb1ELb1ELb1ELb0ELb0EEENS1_21CollectiveEpilogueFwdINS6_IJSA_SC_SB_EEES9_SE_SG_Li256ELb0ELb1ELb0ELb0EEENS1_29StaticPersistentTileSchedulerILb0EEEEEEEEEvNT_6ParamsE --------------------------
	.section	.nv.info._ZN7cutlass13device_kernelIN5flash11enable_sm90INS1_16FlashAttnFwdSm90INS1_25CollectiveMainloopFwdSm90ILi2EN4cute5tupleIJNS5_1CILi1EEES8_S8_EEENS6_IJNS7_ILi128EEENS7_ILi80EEENS7_ILi256EEEEEELi256ENS_6half_tEfNS_4arch4Sm90ELb0ELb0ELb0ELb0ELb0ELb0ELb0ELb1ELb1ELb1ELb0ELb0EEENS1_21CollectiveEpilogueFwdINS6_IJSA_SC_SB_EEES9_SE_SG_Li256ELb0ELb1ELb0ELb0EEENS1_29StaticPersistentTileSchedulerILb0EEEEEEEEEvNT_6ParamsE,"",@"SHT_CUDA_INFO"
	.sectionflags	@""
	.align	4


	//----- nvinfo : EIATTR_CUDA_API_VERSION
	.align		4
        /*0000*/ 	.byte	0x04, 0x37
        /*0002*/ 	.short	(.L_72 - .L_71)
.L_71:
        /*0004*/ 	.word	0x00000082


	//----- nvinfo : EIATTR_KPARAM_INFO
	.align		4
.L_72:
        /*0008*/ 	.byte	0x04, 0x17
        /*000a*/ 	.short	(.L_74 - .L_73)
.L_73:
        /*000c*/ 	.word	0x00000000
        /*0010*/ 	.short	0x0000
        /*0012*/ 	.short	0x0000
        /*0014*/ 	.byte	0x00, 0xf0, 0x01, 0x28


	//----- nvinfo : EIATTR_SPARSE_MMA_MASK
	.align		4
.L_74:
        /*0018*/ 	.byte	0x03, 0x50
        /*001a*/ 	.short	0x0000


	//----- nvinfo : EIATTR_MAXREG_COUNT
	.align		4
        /*001c*/ 	.byte	0x03, 0x1b
        /*001e*/ 	.short	0x00a8


	//----- nvinfo : EIATTR_MERCURY_ISA_VERSION
	.align		4
        /*0020*/ 	.byte	0x03, 0x5f
        /*0022*/ 	.short	0x0101


	//----- nvinfo : EIATTR_VRC_CTA_INIT_COUNT
	.align		4
        /*0024*/ 	.byte	0x02, 0x4a
	.zero		1
	.zero		1


	//----- nvinfo : EIATTR_EXIT_INSTR_OFFSETS
	.align		4
        /*0028*/ 	.byte	0x04, 0x1c
        /*002a*/ 	.short	(.L_76 - .L_75)


	//   ....[0]....
.L_75:
        /*002c*/ 	.word	0x00000010


	//----- nvinfo : EIATTR_MAX_THREADS
	.align		4
.L_76:
        /*0030*/ 	.byte	0x04, 0x05
        /*0032*/ 	.short	(.L_78 - .L_77)
.L_77:
        /*0034*/ 	.word	0x00000180
        /*0038*/ 	.word	0x00000001
        /*003c*/ 	.word	0x00000001


	//----- nvinfo : EIATTR_CBANK_PARAM_SIZE
	.align		4
.L_78:
        /*0040*/ 	.byte	0x03, 0x19
        /*0042*/ 	.short	0x0a00


	//----- nvinfo : EIATTR_PARAM_CBANK
	.align		4
        /*0044*/ 	.byte	0x04, 0x0a
        /*0046*/ 	.short	(.L_80 - .L_79)
	.align		4
.L_79:
        /*0048*/ 	.word	index@(.nv.constant0._ZN7cutlass13device_kernelIN5flash11enable_sm90INS1_16FlashAttnFwdSm90INS1_25CollectiveMainloopFwdSm90ILi2EN4cute5tupleIJNS5_1CILi1EEES8_S8_EEENS6_IJNS7_ILi128EEENS7_ILi80EEENS7_ILi256EEEEEELi256ENS_6half_tEfNS_4arch4Sm90ELb0ELb0ELb0ELb0ELb0ELb0ELb0ELb1ELb1ELb1ELb0ELb0EEENS1_21CollectiveEpilogueFwdINS6_IJSA_SC_SB_EEES9_SE_SG_Li256ELb0ELb1ELb0ELb0EEENS1_29StaticPersistentTileSchedulerILb0EEEEEEEEEvNT_6ParamsE)
        /*004c*/ 	.short	0x0380
        /*004e*/ 	.short	0x0a00


	//----- nvinfo : EIATTR_SW_WAR
	.align		4
.L_80:
        /*0050*/ 	.byte	0x04, 0x36
        /*0052*/ 	.short	(.L_82 - .L_81)
.L_81:
        /*0054*/ 	.word	0x00000008
.L_82:


//--------------------- .nv.info._ZN7cutlass13device_kernelIN5flash11enable_sm90INS1_16FlashAttnFwdSm90INS1_25CollectiveMainloopFwdSm90ILi2EN4cute5tupleIJNS5_1CILi2EEENS7_ILi1EEES9_EEENS6_IJNS7_ILi128EEENS7_ILi80EEENS7_ILi256EEEEEELi256ENS_6half_tEfNS_4arch4Sm90ELb0ELb0ELb0ELb0ELb0ELb0ELb0ELb1ELb1ELb1ELb0ELb0EEENS1_21CollectiveEpilogueFwdINS6_IJSB_SD_SC_EEESA_SF_SH_Li256ELb0ELb1ELb0ELb0EEENS1_29StaticPersistentTileSchedulerILb0EEEEEEEEEvNT_6ParamsE --------------------------
	.section	.nv.info._ZN7cutlass13device_kernelIN5flash11enable_sm90INS1_16FlashAttnFwdSm90INS1_25CollectiveMainloopFwdSm90ILi2EN4cute5tupleIJNS5_1CILi2EEENS7_ILi1EEES9_EEENS6_IJNS7_ILi128EEENS7_ILi80EEENS7_ILi256EEEEEELi256ENS_6half_tEfNS_4arch4Sm90ELb0ELb0ELb0ELb0ELb0ELb0ELb0ELb1ELb1ELb1ELb0ELb0EEENS1_21CollectiveEpilogueFwdINS6_IJSB_SD_SC_EEESA_SF_SH_Li256ELb0ELb1ELb0ELb0EEENS1_29StaticPersistentTileSchedulerILb0EEEEEEEEEvNT_6ParamsE,"",@"SHT_CUDA_INFO"
	.sectionflags	@""
	.align	4


	//----- nvinfo : EIATTR_CUDA_API_VERSION
	.align		4
        /*0000*/ 	.byte	0x04, 0x37
        /*0002*/ 	.short	(.L_84 - .L_83)
.L_83:
        /*0004*/ 	.word	0x00000082


	//----- nvinfo : EIATTR_KPARAM_INFO
	.align		4
.L_84:
        /*0008*/ 	.byte	0x04, 0x17
        /*000a*/ 	.short	(.L_86 - .L_85)
.L_85:
        /*000c*/ 	.word	0x00000000
        /*0010*/ 	.short	0x0000
        /*0012*/ 	.short	0x0000
        /*0014*/ 	.byte	0x00, 0xf0, 0x01, 0x28


	//----- nvinfo : EIATTR_SPARSE_MMA_MASK
	.align		4
.L_86:
        /*0018*/ 	.byte	0x03, 0x50
        /*001a*/ 	.short	0x0000


	//----- nvinfo : EIATTR_MAXREG_COUNT
	.align		4
        /*001c*/ 	.byte	0x03, 0x1b
        /*001e*/ 	.short	0x00a8


	//----- nvinfo : EIATTR_MERCURY_ISA_VERSION
	.align		4
        /*0020*/ 	.byte	0x03, 0x5f
        /*0022*/ 	.short	0x0101


	//----- nvinfo : EIATTR_VRC_CTA_INIT_COUNT
	.align		4
        /*0024*/ 	.byte	0x02, 0x4a
	.zero		1
	.zero		1


	//----- nvinfo : EIATTR_EXIT_INSTR_OFFSETS
	.align		4
        /*0028*/ 	.byte	0x04, 0x1c
        /*002a*/ 	.short	(.L_88 - .L_87)


	//   ....[0]....
.L_87:
        /*002c*/ 	.word	0x00000010


	//----- nvinfo : EIATTR_MAX_THREADS
	.align		4
.L_88:
        /*0030*/ 	.byte	0x04, 0x05
        /*0032*/ 	.short	(.L_90 - .L_89)
.L_89:
        /*0034*/ 	.word	0x00000180
        /*0038*/ 	.word	0x00000001
        /*003c*/ 	.word	0x00000001


	//----- nvinfo : EIATTR_CBANK_PARAM_SIZE
	.align		4
.L_90:
        /*0040*/ 	.byte	0x03, 0x19
        /*0042*/ 	.short	0x0a00


	//----- nvinfo : EIATTR_PARAM_CBANK
	.align		4
        /*0044*/ 	.byte	0x04, 0x0a
        /*0046*/ 	.short	(.L_92 - .L_91)
	.align		4
.L_91:
        /*0048*/ 	.word	index@(.nv.constant0._ZN7cutlass13device_kernelIN5flash11enable_sm90INS1_16FlashAttnFwdSm90INS1_25CollectiveMainloopFwdSm90ILi2EN4cute5tupleIJNS5_1CILi2EEENS7_ILi1EEES9_EEENS6_IJNS7_ILi128EEENS7_ILi80EEENS7_ILi256EEEEEELi256ENS_6half_tEfNS_4arch4Sm90ELb0ELb0ELb0ELb0ELb0ELb0ELb0ELb1ELb1ELb1ELb0ELb0EEENS1_21CollectiveEpilogueFwdINS6_IJSB_SD_SC_EEESA_SF_SH_Li256ELb0ELb1ELb0ELb0EEENS1_29StaticPersistentTileSchedulerILb0EEEEEEEEEvNT_6ParamsE)
        /*004c*/ 	.short	0x0380
        /*004e*/ 	.short	0x0a00


	//----- nvinfo : EIATTR_SW_WAR
	.align		4
.L_92:
        /*0050*/ 	.byte	0x04, 0x36
        /*0052*/ 	.short	(.L_94 - .L_93)
.L_93:
        /*0054*/ 	.word	0x00000008
.L_94:


//--------------------- .nv.info._ZN7cutlass13device_kernelIN5flash11enable_sm90INS1_16FlashAttnFwdSm90INS1_25CollectiveMainloopFwdSm90ILi2EN4cute5tupleIJNS5_1CILi1EEES8_S8_EEENS6_IJNS7_ILi128EEENS7_ILi80EEENS7_ILi256EEEEEELi256ENS_6half_tEfNS_4arch4Sm90ELb0ELb0ELb0ELb1ELb0ELb0ELb0ELb1ELb1ELb1ELb0ELb0EEENS1_21CollectiveEpilogueFwdINS6_IJSA_SC_SB_EEES9_SE_SG_Li256ELb1ELb1ELb0ELb0EEENS1_36VarlenDynamicPersistentTileSchedulerILi128ELi80ELi256ELi128ELb0ELb1ELb1ELb0ELb1ELb1EEEEEEEEEvNT_6ParamsE --------------------------
	.section	.nv.info._ZN7cutlass13device_kernelIN5flash11enable_sm90INS1_16FlashAttnFwdSm90INS1_25CollectiveMainloopFwdSm90ILi2EN4cute5tupleIJNS5_1CILi1EEES8_S8_EEENS6_IJNS7_ILi128EEENS7_ILi80EEENS7_ILi256EEEEEELi256ENS_6half_tEfNS_4arch4Sm90ELb0ELb0ELb0ELb1ELb0ELb0ELb0ELb1ELb1ELb1ELb0ELb0EEENS1_21CollectiveEpilogueFwdINS6_IJSA_SC_SB_EEES9_SE_SG_Li256ELb1ELb1ELb0ELb0EEENS1_36VarlenDynamicPersistentTileSchedulerILi128ELi80ELi256ELi128ELb0ELb1ELb1ELb0ELb1ELb1EEEEEEEEEvNT_6ParamsE,"",@"SHT_CUDA_INFO"
	.sectionflags	@""
	.align	4


	//----- nvinfo : EIATTR_CUDA_API_VERSION
	.align		4
        /*0000*/ 	.byte	0x04, 0x37
        /*0002*/ 	.short	(.L_96 - .L_95)
.L_95:
        /*0004*/ 	.word	0x00000082


	//----- nvinfo : EIATTR_KPARAM_INFO
	.align		4
.L_96:
        /*0008*/ 	.byte	0x04, 0x17
        /*000a*/ 	.short	(.L_98 - .L_97)
.L_97:
        /*000c*/ 	.word	0x00000000
        /*0010*/ 	.short	0x0000
        /*0012*/ 	.short	0x0000
        /*0014*/ 	.byte	0x00, 0xf0, 0x01, 0x2a


	//----- nvinfo : EIATTR_SPARSE_MMA_MASK
	.align		4
.L_98:
        /*0018*/ 	.byte	0x03, 0x50
        /*001a*/ 	.short	0x0000


	//----- nvinfo : EIATTR_MAXREG_COUNT
	.align		4
        /*001c*/ 	.byte	0x03, 0x1b
        /*001e*/ 	.short	0x00a8


	//----- nvinfo : EIATTR_MERCURY_ISA_VERSION
	.align		4
        /*0020*/ 	.byte	0x03, 0x5f
        /*0022*/ 	.short	0x0101


	//----- nvinfo : EIATTR_VRC_CTA_INIT_COUNT
	.align		4
        /*0024*/ 	.byte	0x02, 0x4a
	.zero		1
	.zero		1


	//----- nvinfo : EIATTR_EXIT_INSTR_OFFSETS
	.align		4
        /*0028*/ 	.byte	0x04, 0x1c
        /*002a*/ 	.short	(.L_100 - .L_99)


	//   ....[0]....
.L_99:
        /*002c*/ 	.word	0x00000010


	//----- nvinfo : EIATTR_MAX_THREADS
	.align		4
.L_100:
        /*0030*/ 	.byte	0x04, 0x05
        /*0032*/ 	.short	(.L_102 - .L_101)
.L_101:
        /*0034*/ 	.word	0x00000180
        /*0038*/ 	.word	0x00000001
        /*003c*/ 	.word	0x00000001


	//----- nvinfo : EIATTR_CBANK_PARAM_SIZE
	.align		4
.L_102:
        /*0040*/ 	.byte	0x03, 0x19
        /*0042*/ 	.short	0x0a80


	//----- nvinfo : EIATTR_PARAM_CBANK
	.align		4
        /*0044*/ 	.byte	0x04, 0x0a
        /*0046*/ 	.short	(.L_104 - .L_103)
	.align		4
.L_103:
        /*0048*/ 	.word	index@(.nv.constant0._ZN7cutlass13device_kernelIN5flash11enable_sm90INS1_16FlashAttnFwdSm90INS1_25CollectiveMainloopFwdSm90ILi2EN4cute5tupleIJNS5_1CILi1EEES8_S8_EEENS6_IJNS7_ILi128EEENS7_ILi80EEENS7_ILi256EEEEEELi256ENS_6half_tEfNS_4arch4Sm90ELb0ELb0ELb0ELb1ELb0ELb0ELb0ELb1ELb1ELb1ELb0ELb0EEENS1_21CollectiveEpilogueFwdINS6_IJSA_SC_SB_EEES9_SE_SG_Li256ELb1ELb1ELb0ELb0EEENS1_36VarlenDynamicPersistentTileSchedulerILi128ELi80ELi256ELi128ELb0ELb1ELb1ELb0ELb1ELb1EEEEEEEEEvNT_6ParamsE)
        /*004c*/ 	.short	0x0380
        /*004e*/ 	.short	0x0a80


	//----- nvinfo : EIATTR_SW_WAR
	.align		4
.L_104:
        /*0050*/ 	.byte	0x04, 0x36
        /*0052*/ 	.short	(.L_106 - .L_105)
.L_105:
        /*0054*/ 	.word	0x00000008
.L_106:


//--------------------- .nv.info._ZN7cutlass13device_kernelIN5flash11enable_sm90INS1_16FlashAttnFwdSm90INS1_25CollectiveMainloopFwdSm90ILi2EN4cute5tupleIJNS5_1CILi1EEES8_S8_EEENS6_IJNS7_ILi128EEENS7_ILi80EEENS7_ILi256EEEEEELi256ENS_6half_tEfNS_4arch4Sm90ELb0ELb0ELb0ELb1ELb0ELb1ELb0ELb1ELb1ELb1ELb0ELb0EEENS1_21CollectiveEpilogueFwdINS6_IJSA_SC_SB_EEES9_SE_SG_Li256ELb1ELb1ELb0ELb0EEENS1_36VarlenDynamicPersistentTileSchedulerILi128ELi80ELi256ELi128ELb0ELb1ELb1ELb0ELb1ELb1EEEEEEEEEvNT_6ParamsE --------------------------
	.section	.nv.info._ZN7cutlass13device_kernelIN5flash11enable_sm90INS1_16FlashAttnFwdSm90INS1_25CollectiveMainloopFwdSm90ILi2EN4cute5tupleIJNS5_1CILi1EEES8_S8_EEENS6_IJNS7_ILi128EEENS7_ILi80EEENS7_ILi256EEEEEELi256ENS_6half_tEfNS_4arch4Sm90ELb0ELb0ELb0ELb1ELb0ELb1ELb0ELb1ELb1ELb1ELb0ELb0EEENS1_21CollectiveEpilogueFwdINS6_IJSA_SC_SB_EEES9_SE_SG_Li256ELb1ELb1ELb0ELb0EEENS1_36VarlenDynamicPersistentTileSchedulerILi128ELi80ELi256ELi128ELb0ELb1ELb1ELb0ELb1ELb1EEEEEEEEEvNT_6ParamsE,"",@"SHT_CUDA_INFO"
	.sectionflags	@""
	.align	4


	//----- nvinfo : EIATTR_CUDA_API_VERSION
	.align		4
        /*0000*/ 	.byte	0x04, 0x37
        /*0002*/ 	.short	(.L_108 - .L_107)
.L_107:
        /*0004*/ 	.word	0x00000082


	//----- nvinfo : EIATTR_KPARAM_INFO
	.align		4
.L_108:
        /*0008*/ 	.byte	0x04, 0x17
        /*000a*/ 	.short	(.L_110 - .L_109)
.L_109:
        /*000c*/ 	.word	0x00000000
        /*0010*/ 	.short	0x0000
        /*0012*/ 	.short	0x0000
        /*0014*/ 	.byte	0x00, 0xf0, 0x01, 0x2a


	//----- nvinfo : EIATTR_SPARSE_MMA_MASK
	.align		4
.L_110:
        /*0018*/ 	.byte	0x03, 0x50
        /*001a*/ 	.short	0x0000


	//----- nvinfo : EIATTR_MAXREG_COUNT
	.align		4
        /*001c*/ 	.byte	0x03, 0x1b
        /*001e*/ 	.short	0x00a8


	//----- nvinfo : EIATTR_MERCURY_ISA_VERSION
	.align		4
        /*0020*/ 	.byte	0x03, 0x5f
        /*0022*/ 	.short	0x0101


	//----- nvinfo : EIATTR_VRC_CTA_INIT_COUNT
	.align		4
        /*0024*/ 	.byte	0x02, 0x4a
	.zero		1
	.zero		1


	//----- nvinfo : EIATTR_EXIT_INSTR_OFFSETS
	.align		4
        /*0028*/ 	.byte	0x04, 0x1c
        /*002a*/ 	.short	(.L_112 - .L_111)


	//   ....[0]....
.L_111:
        /*002c*/ 	.word	0x00000010


	//----- nvinfo : EIATTR_MAX_THREADS
	.align		4
.L_112:
        /*0030*/ 	.byte	0x04, 0x05
        /*0032*/ 	.short	(.L_114 - .L_113)
.L_113:
        /*0034*/ 	.word	0x00000180
        /*0038*/ 	.word	0x00000001
        /*003c*/ 	.word	0x00000001


	//----- nvinfo : EIATTR_CBANK_PARAM_SIZE
	.align		4
.L_114:
        /*0040*/ 	.byte	0x03, 0x19
        /*0042*/ 	.short	0x0a80


	//----- nvinfo : EIATTR_PARAM_CBANK
	.align		4
        /*0044*/ 	.byte	0x04, 0x0a
        /*0046*/ 	.short	(.L_116 - .L_115)
	.align		4
.L_115:
        /*0048*/ 	.word	index@(.nv.constant0._ZN7cutlass13device_kernelIN5flash11enable_sm90INS1_16FlashAttnFwdSm90INS1_25CollectiveMainloopFwdSm90ILi2EN4cute5tupleIJNS5_1CILi1EEES8_S8_EEENS6_IJNS7_ILi128EEENS7_ILi80EEENS7_ILi256EEEEEELi256ENS_6half_tEfNS_4arch4Sm90ELb0ELb0ELb0ELb1ELb0ELb1ELb0ELb1ELb1ELb1ELb0ELb0EEENS1_21CollectiveEpilogueFwdINS6_IJSA_SC_SB_EEES9_SE_SG_Li256ELb1ELb1ELb0ELb0EEENS1_36VarlenDynamicPersistentTileSchedulerILi128ELi80ELi256ELi128ELb0ELb1ELb1ELb0ELb1ELb1EEEEEEEEEvNT_6ParamsE)
        /*004c*/ 	.short	0x0380
        /*004e*/ 	.short	0x0a80


	//----- nvinfo : EIATTR_SW_WAR
	.align		4
.L_116:
        /*0050*/ 	.byte	0x04, 0x36
        /*0052*/ 	.short	(.L_118 - .L_117)
.L_117:
        /*0054*/ 	.word	0x00000008
.L_118:


//--------------------- .nv.info._ZN7cutlass13device_kernelIN5flash11enable_sm90INS1_16FlashAttnFwdSm90INS1_25CollectiveMainloopFwdSm90ILi2EN4cute5tupleIJNS5_1CILi1EEES8_S8_EEENS6_IJNS7_ILi128EEENS7_ILi64EEENS7_ILi256EEEEEELi256ENS_6half_tEfNS_4arch4Sm90ELb0ELb1ELb0ELb0ELb0ELb0ELb0ELb1ELb1ELb1ELb0ELb0EEENS1_21CollectiveEpilogueFwdINS6_IJSA_SC_SB_EEES9_SE_SG_Li256ELb0ELb1ELb0ELb0EEENS1_30DynamicPersistentTileSchedulerILi256ELi128ELb0ELb1ELb1EEEEEEEEEvNT_6ParamsE --------------------------
	.section	.nv.info._ZN7cutlass13device_kernelIN5flash11enable_sm90INS1_16FlashAttnFwdSm90INS1_25CollectiveMainloopFwdSm90ILi2EN4cute5tupleIJNS5_1CILi1EEES8_S8_EEENS6_IJNS7_ILi128EEENS7_ILi64EEENS7_ILi256EEEEEELi256ENS_6half_tEfNS_4arch4Sm90ELb0ELb1ELb0ELb0ELb0ELb0ELb0ELb1ELb1ELb1ELb0ELb0EEENS1_21CollectiveEpilogueFwdINS6_IJSA_SC_SB_EEES9_SE_SG_Li256ELb0ELb1ELb0ELb0EEENS1_30DynamicPersistentTileSchedulerILi256ELi128ELb0ELb1ELb1EEEEEEEEEvNT_6ParamsE,"",@"SHT_CUDA_INFO"
	.sectionflags	@""
	.align	4


	//----- nvinfo : EIATTR_CUDA_API_VERSION
	.align		4
        /*0000*/ 	.byte	0x04, 0x37
        /*0002*/ 	.short	(.L_120 - .L_119)
.L_119:
        /*0004*/ 	.word	0x00000082


	//----- nvinfo : EIATTR_KPARAM_INFO
	.align		4
.L_120:
        /*0008*/ 	.byte	0x04, 0x17
        /*000a*/ 	.short	(.L_122 - .L_121)
.L_121:
        /*000c*/ 	.word	0x00000000
        /*0010*/ 	.short	0x0000
        /*0012*/ 	.short	0x0000
        /*0014*/ 	.byte	0x00, 0xf0, 0x01, 0x2a


	//----- nvinfo : EIATTR_SPARSE_MMA_MASK
	.align		4
.L_122:
        /*0018*/ 	.byte	0x03, 0x50
        /*001a*/ 	.short	0x0000


	//----- nvinfo : EIATTR_MAXREG_COUNT
	.align		4
        /*001c*/ 	.byte	0x03, 0x1b
        /*001e*/ 	.short	0x00a8


	//----- nvinfo : EIATTR_MERCURY_ISA_VERSION
	.align		4
        /*0020*/ 	.byte	0x03, 0x5f
        /*0022*/ 	.short	0x0101


	//----- nvinfo : EIATTR_VRC_CTA_INIT_COUNT
	.align		4
        /*0024*/ 	.byte	0x02, 0x4a
	.zero		1
	.zero		1


	//----- nvinfo : EIATTR_EXIT_INSTR_OFFSETS
	.align		4
        /*0028*/ 	.byte	0x04, 0x1c
        /*002a*/ 	.short	(.L_124 - .L_123)


	//   ....[0]....
.L_123:
        /*002c*/ 	.word	0x00000010


	//----- nvinfo : EIATTR_MAX_THREADS
	.align		4
.L_124:
        /*0030*/ 	.byte	0x04, 0x05
        /*0032*/ 	.short	(.L_126 - .L_125)
.L_125:
        /*0034*/ 	.word	0x00000180
        /*0038*/ 	.word	0x00000001
        /*003c*/ 	.word	0x00000001


	//----- nvinfo : EIATTR_CBANK_PARAM_SIZE
	.align		4
.L_126:
        /*0040*/ 	.byte	0x03, 0x19
        /*0042*/ 	.short	0x0a80


	//----- nvinfo : EIATTR_PARAM_CBANK
	.align		4
        /*0044*/ 	.byte	0x04, 0x0a
        /*0046*/ 	.short	(.L_128 - .L_127)
	.align		4
.L_127:
        /*0048*/ 	.word	index@(.nv.constant0._ZN7cutlass13device_kernelIN5flash11enable_sm90INS1_16FlashAttnFwdSm90INS1_25CollectiveMainloopFwdSm90ILi2EN4cute5tupleIJNS5_1CILi1EEES8_S8_EEENS6_IJNS7_ILi128EEENS7_ILi64EEENS7_ILi256EEEEEELi256ENS_6half_tEfNS_4arch4Sm90ELb0ELb1ELb0ELb0ELb0ELb0ELb0ELb1ELb1ELb1ELb0ELb0EEENS1_21CollectiveEpilogueFwdINS6_IJSA_SC_SB_EEES9_SE_SG_Li256ELb0ELb1ELb0ELb0EEENS1_30DynamicPersistentTileSchedulerILi256ELi128ELb0ELb1ELb1EEEEEEEEEvNT_6ParamsE)
        /*004c*/ 	.short	0x0380
        /*004e*/ 	.short	0x0a80


	//----- nvinfo : EIATTR_SW_WAR
	.align		4
.L_128:
        /*0050*/ 	.byte	0x04, 0x36
        /*0052*/ 	.short	(.L_130 - .L_129)
.L_129:
        /*0054*/ 	.word	0x00000008
.L_130:


//--------------------- .nv.info._ZN7cutlass13device_kernelIN5flash11enable_sm90INS1_16FlashAttnFwdSm90INS1_25CollectiveMainloopFwdSm90ILi2EN4cute5tupleIJNS5_1CILi1EEES8_S8_EEENS6_IJNS7_ILi128EEENS7_ILi64EEENS7_ILi256EEEEEELi256ENS_6half_tEfNS_4arch4Sm90ELb0ELb1ELb0ELb1ELb0ELb0ELb0ELb1ELb1ELb1ELb0ELb0EEENS1_21CollectiveEpilogueFwdINS6_IJSA_SC_SB_EEES9_SE_SG_Li256ELb1ELb1ELb0ELb0EEENS1_36VarlenDynamicPersistentTileSchedulerILi128ELi64ELi256ELi128ELb0ELb1ELb1ELb1ELb0ELb1EEEEEEEEEvNT_6ParamsE --------------------------
	.section	.nv.info._ZN7cutlass13device_kernelIN5flash11enable_sm90INS1_16FlashAttnFwdSm90INS1_25CollectiveMainloopFwdSm90ILi2EN4cute5tupleIJNS5_1CILi1EEES8_S8_EEENS6_IJNS7_ILi128EEENS7_ILi64EEENS7_ILi256EEEEEELi256ENS_6half_tEfNS_4arch4Sm90ELb0ELb1ELb0ELb1ELb0ELb0ELb0ELb1ELb1ELb1ELb0ELb0EEENS1_21CollectiveEpilogueFwdINS6_IJSA_SC_SB_EEES9_SE_SG_Li256ELb1ELb1ELb0ELb0EEENS1_36VarlenDynamicPersistentTileSchedulerILi128ELi64ELi256ELi128ELb0ELb1ELb1ELb1ELb0ELb1EEEEEEEEEvNT_6ParamsE,"",@"SHT_CUDA_INFO"
	.sectionflags	@""
	.align	4


	//----- nvinfo : EIATTR_CUDA_API_VERSION
	.align		4
        /*0000*/ 	.byte	0x04, 0x37
        /*0002*/ 	.short	(.L_132 - .L_131)
.L_131:
        /*0004*/ 	.word	0x00000082


	//----- nvinfo : EIATTR_KPARAM_INFO
	.align		4
.L_132:
        /*0008*/ 	.byte	0x04, 0x17
        /*000a*/ 	.short	(.L_134 - .L_133)
.L_133:
        /*000c*/ 	.word	0x00000000
        /*0010*/ 	.short	0x0000
        /*0012*/ 	.short	0x0000
        /*0014*/ 	.byte	0x00, 0xf0, 0x01, 0x2a


	//----- nvinfo : EIATTR_SPARSE_MMA_MASK
	.align		4
.L_134:
        /*0018*/ 	.byte	0x03, 0x50
        /*001a*/ 	.short	0x0000


	//----- nvinfo : EIATTR_MAXREG_COUNT
	.align		4
        /*001c*/ 	.byte	0x03, 0x1b
        /*001e*/ 	.short	0x00a8


	//----- nvinfo : EIATTR_MERCURY_ISA_VERSION
	.align		4
        /*0020*/ 	.byte	0x03, 0x5f
        /*0022*/ 	.short	0x0101


	//----- nvinfo : EIATTR_VRC_CTA_INIT_COUNT
	.align		4
        /*0024*/ 	.byte	0x02, 0x4a
	.zero		1
	.zero		1


	//----- nvinfo : EIATTR_EXIT_INSTR_OFFSETS
	.align		4
        /*0028*/ 	.byte	0x04, 0x1c
        /*002a*/ 	.short	(.L_136 - .L_135)


	//   ....[0]....
.L_135:
        /*002c*/ 	.word	0x00000010


	//----- nvinfo : EIATTR_MAX_THREADS
	.align		4
.L_136:
        /*0030*/ 	.byte	0x04, 0x05
        /*0032*/ 	.short	(.L_138 - .L_137)
.L_137:
        /*0034*/ 	.word	0x00000180
        /*0038*/ 	.word	0x00000001
        /*003c*/ 	.word	0x00000001


	//----- nvinfo : EIATTR_CBANK_PARAM_SIZE
	.align		4
.L_138:
        /*0040*/ 	.byte	0x03, 0x19
        /*0042*/ 	.short	0x0a80


	//----- nvinfo : EIATTR_PARAM_CBANK
	.align		4
        /*0044*/ 	.byte	0x04, 0x0a
        /*0046*/ 	.short	(.L_140 - .L_139)
	.align		4
.L_139:
        /*0048*/ 	.word	index@(.nv.constant0._ZN7cutlass13device_kernelIN5flash11enable_sm90INS1_16FlashAttnFwdSm90INS1_25CollectiveMainloopFwdSm90ILi2EN4cute5tupleIJNS5_1CILi1EEES8_S8_EEENS6_IJNS7_ILi128EEENS7_ILi64EEENS7_ILi256EEEEEELi256ENS_6half_tEfNS_4arch4Sm90ELb0ELb1ELb0ELb1ELb0ELb0ELb0ELb1ELb1ELb1ELb0ELb0EEENS1_21CollectiveEpilogueFwdINS6_IJSA_SC_SB_EEES9_SE_SG_Li256ELb1ELb1ELb0ELb0EEENS1_36VarlenDynamicPersistentTileSchedulerILi128ELi64ELi256ELi128ELb0ELb1ELb1ELb1ELb0ELb1EEEEEEEEEvNT_6ParamsE)
        /*004c*/ 	.short	0x0380
        /*004e*/ 	.short	0x0a80


	//----- nvinfo : EIATTR_SW_WAR
	.align		4
.L_140:
        /*0050*/ 	.byte	0x04, 0x36
        /*0052*/ 	.short	(.L_142 - .L_141)
.L_141:
        /*0054*/ 	.word	0x00000008
.L_142:


//--------------------- .nv.info._ZN7cutlass13device_kernelIN5flash11enable_sm90INS1_16FlashAttnFwdSm90INS1_25CollectiveMainloopFwdSm90ILi2EN4cute5tupleIJNS5_1CILi1EEES8_S8_EEENS6_IJNS7_ILi128EEENS7_ILi64EEENS7_ILi256EEEEEELi256ENS_6half_tEfNS_4arch4Sm90ELb0ELb1ELb0ELb1ELb0ELb1ELb0ELb1ELb1ELb1ELb0ELb0EEENS1_21CollectiveEpilogueFwdINS6_IJSA_SC_SB_EEES9_SE_SG_Li256ELb1ELb1ELb0ELb0EEENS1_36VarlenDynamicPersistentTileSchedulerILi128ELi64ELi256ELi128ELb0ELb1ELb1ELb1ELb0ELb1EEEEEEEEEvNT_6ParamsE --------------------------
	.section	.nv.info._ZN7cutlass13device_kernelIN5flash11enable_sm90INS1_16FlashAttnFwdSm90INS1_25CollectiveMainloopFwdSm90ILi2EN4cute5tupleIJNS5_1CILi1EEES8_S8_EEENS6_IJNS7_ILi128EEENS7_ILi64EEENS7_ILi256EEEEEELi256ENS_6half_tEfNS_4arch4Sm90ELb0ELb1ELb0ELb1ELb0ELb1ELb0ELb1ELb1ELb1ELb0ELb0EEENS1_21CollectiveEpilogueFwdINS6_IJSA_SC_SB_EEES9_SE_SG_Li256ELb1ELb1ELb0ELb0EEENS1_36VarlenDynamicPersistentTileSchedulerILi128ELi64ELi256ELi128ELb0ELb1ELb1ELb1ELb0ELb1EEEEEEEEEvNT_6ParamsE,"",@"SHT_CUDA_INFO"
	.sectionflags	@""
	.align	4


	//----- nvinfo : EIATTR_CUDA_API_VERSION
	.align		4
        /*0000*/ 	.byte	0x04, 0x37
        /*0002*/ 	.short	(.L_144 - .L_143)
.L_143:
        /*0004*/ 	.word	0x00000082


	//----- nvinfo : EIATTR_KPARAM_INFO
	.align		4
.L_144:
        /*0008*/ 	.byte	0x04, 0x17
        /*000a*/ 	.short	(.L_146 - .L_145)
.L_145:
        /*000c*/ 	.word	0x00000000
        /*0010*/ 	.short	0x0000
        /*0012*/ 	.short	0x0000
        /*0014*/ 	.byte	0x00, 0xf0, 0x01, 0x2a


	//----- nvinfo : EIATTR_SPARSE_MMA_MASK
	.align		4
.L_146:
        /*0018*/ 	.byte	0x03, 0x50
        /*001a*/ 	.short	0x0000


	//----- nvinfo : EIATTR_MAXREG_COUNT
	.align		4
        /*001c*/ 	.byte	0x03, 0x1b
        /*001e*/ 	.short	0x00a8


	//----- nvinfo : EIATTR_MERCURY_ISA_VERSION
	.align		4
        /*0020*/ 	.byte	0x03, 0x5f
        /*0022*/ 	.short	0x0101


	//----- nvinfo : EIATTR_VRC_CTA_INIT_COUNT
	.align		4
        /*0024*/ 	.byte	0x02, 0x4a
	.zero		1
	.zero		1


	//----- nvinfo : EIATTR_EXIT_INSTR_OFFSETS
	.align		4
        /*0028*/ 	.byte	0x04, 0x1c
        /*002a*/ 	.short	(.L_148 - .L_147)


	//   ....[0]....
.L_147:
        /*002c*/ 	.word	0x00000010


	//----- nvinfo : EIATTR_MAX_THREADS
	.align		4
.L_148:
        /*0030*/ 	.byte	0x04, 0x05
        /*0032*/ 	.short	(.L_150 - .L_149)
.L_149:
        /*0034*/ 	.word	0x00000180
        /*0038*/ 	.word	0x00000001
        /*003c*/ 	.word	0x00000001


	//----- nvinfo : EIATTR_CBANK_PARAM_SIZE
	.align		4
.L_150:
        /*0040*/ 	.byte	0x03, 0x19
        /*0042*/ 	.short	0x0a80


	//----- nvinfo : EIATTR_PARAM_CBANK
	.align		4
        /*0044*/ 	.byte	0x04, 0x0a
        /*0046*/ 	.short	(.L_152 - .L_151)
	.align		4
.L_151:
        /*0048*/ 	.word	index@(.nv.constant0._ZN7cutlass13device_kernelIN5flash11enable_sm90INS1_16FlashAttnFwdSm90INS1_25CollectiveMainloopFwdSm90ILi2EN4cute5tupleIJNS5_1CILi1EEES8_S8_EEENS6_IJNS7_ILi128EEENS7_ILi64EEENS7_ILi256EEEEEELi256ENS_6half_tEfNS_4arch4Sm90ELb0ELb1ELb0ELb1ELb0ELb1ELb0ELb1ELb1ELb1ELb0ELb0EEENS1_21CollectiveEpilogueFwdINS6_IJSA_SC_SB_EEES9_SE_SG_Li256ELb1ELb1ELb0ELb0EEENS1_36VarlenDynamicPersistentTileSchedulerILi128ELi64ELi256ELi128ELb0ELb1ELb1ELb1ELb0ELb1EEEEEEEEEvNT_6ParamsE)
        /*004c*/ 	.short	0x0380
        /*004e*/ 	.short	0x0a80


	//----- nvinfo : EIATTR_SW_WAR
	.align		4
.L_152:
        /*0050*/ 	.byte	0x04, 0x36
        /*0052*/ 	.short	(.L_154 - .L_153)
.L_153:
        /*0054*/ 	.word	0x00000008
.L_154:


//--------------------- .nv.info._ZN7cutlass13device_kernelIN5flash11enable_sm90INS1_16FlashAttnFwdSm90INS1_25CollectiveMainloopFwdSm90ILi2EN4cute5tupleIJNS5_1CILi1EEES8_S8_EEENS6_IJNS7_ILi128EEENS7_ILi80EEENS7_ILi256EEEEEELi256ENS_6half_tEfNS_4arch4Sm90ELb1ELb0ELb0ELb0ELb0ELb0ELb0ELb1ELb1ELb1ELb0ELb0EEENS1_21CollectiveEpilogueFwdINS6_IJSA_SC_SB_EEES9_SE_SG_Li256ELb0ELb1ELb0ELb0EEENS1_30DynamicPersistentTileSchedulerILi256ELi128ELb0ELb1ELb1EEEEEEEEEvNT_6ParamsE --------------------------
	.section	.nv.info._ZN7cutlass13device_kernelIN5flash11enable_sm90INS1_16FlashAttnFwdSm90INS1_25CollectiveMainloopFwdSm90ILi2EN4cute5tupleIJNS5_1CILi1EEES8_S8_EEENS6_IJNS7_ILi128EEENS7_ILi80EEENS7_ILi256EEEEEELi256ENS_6half_tEfNS_4arch4Sm90ELb1ELb0ELb0ELb0ELb0ELb0ELb0ELb1ELb1ELb1ELb0ELb0EEENS1_21CollectiveEpilogueFwdINS6_IJSA_SC_SB_EEES9_SE_SG_Li256ELb0ELb1ELb0ELb0EEENS1_30DynamicPersistentTileSchedulerILi256ELi128ELb0ELb1ELb1EEEEEEEEEvNT_6ParamsE,"",@"SHT_CUDA_INFO"
	.sectionflags	@""
	.align	4


	//----- nvinfo : EIATTR_CUDA_API_VERSION
	.align		4
        /*0000*/ 	.byte	0x04, 0x37
        /*0002*/ 	.short	(.L_156 - .L_155)
.L_155:
        /*0004*/ 	.word	0x00000082


	//----- nvinfo : EIATTR_KPARAM_INFO
	.align		4
.L_156:
        /*0008*/ 	.byte	0x04, 0x17
        /*000a*/ 	.short	(.L_158 - .L_157)
.L_157:
        /*000c*/ 	.word	0x00000000
        /*0010*/ 	.short	0x0000
        /*0012*/ 	.short	0x0000
        /*0014*/ 	.byte	0x00, 0xf0, 0x01, 0x2a


	//----- nvinfo : EIATTR_SPARSE_MMA_MASK
	.align		4
.L_158:
        /*0018*/ 	.byte	0x03, 0x50
        /*001a*/ 	.short	0x0000


	//----- nvinfo : EIATTR_MAXREG_COUNT
	.align		4
        /*001c*/ 	.byte	0x03, 0x1b
        /*001e*/ 	.short	0x00a8


	//----- nvinfo : EIATTR_MERCURY_ISA_VERSION
	.align		4
        /*0020*/ 	.byte	0x03, 0x5f
        /*0022*/ 	.short	0x0101


	//----- nvinfo : EIATTR_VRC_CTA_INIT_COUNT
	.align		4
        /*0024*/ 	.byte	0x02, 0x4a
	.zero		1
	.zero		1


	//----- nvinfo : EIATTR_EXIT_INSTR_OFFSETS
	.align		4
        /*0028*/ 	.byte	0x04, 0x1c
        /*002a*/ 	.short	(.L_160 - .L_159)


	//   ....[0]....
.L_159:
        /*002c*/ 	.word	0x00000010


	//----- nvinfo : EIATTR_MAX_THREADS
	.align		4
.L_160:
        /*0030*/ 	.byte	0x04, 0x05
        /*0032*/ 	.short	(.L_162 - .L_161)
.L_161:
        /*0034*/ 	.word	0x00000180
        /*0038*/ 	.word	0x00000001
        /*003c*/ 	.word	0x00000001


	//----- nvinfo : EIATTR_CBANK_PARAM_SIZE
	.align		4
.L_162:
        /*0040*/ 	.byte	0x03, 0x19
        /*0042*/ 	.short	0x0a80


	//----- nvinfo : EIATTR_PARAM_CBANK
	.align		4
        /*0044*/ 	.byte	0x04, 0x0a
        /*0046*/ 	.short	(.L_164 - .L_163)
	.align		4
.L_163:
        /*0048*/ 	.word	index@(.nv.constant0._ZN7cutlass13device_kernelIN5flash11enable_sm90INS1_16FlashAttnFwdSm90INS1_25CollectiveMainloopFwdSm90ILi2EN4cute5tupleIJNS5_1CILi1EEES8_S8_EEENS6_IJNS7_ILi128EEENS7_ILi80EEENS7_ILi256EEEEEELi256ENS_6half_tEfNS_4arch4Sm90ELb1ELb0ELb0ELb0ELb0ELb0ELb0ELb1ELb1ELb1ELb0ELb0EEENS1_21CollectiveEpilogueFwdINS6_IJSA_SC_SB_EEES9_SE_SG_Li256ELb0ELb1ELb0ELb0EEENS1_30DynamicPersistentTileSchedulerILi256ELi128ELb0ELb1ELb1EEEEEEEEEvNT_6ParamsE)
        /*004c*/ 	.short	0x0380
        /*004e*/ 	.short	0x0a80


	//----- nvinfo : EIATTR_SW_WAR
	.align		4
.L_164:
        /*0050*/ 	.byte	0x04, 0x36
        /*0052*/ 	.short	(.L_166 - .L_165)
.L_165:
        /*0054*/ 	.word	0x00000008
.L_166:


//--------------------- .nv.info._ZN7cutlass13device_kernelIN5flash11enable_sm90INS1_16FlashAttnFwdSm90INS1_25CollectiveMainloopFwdSm90ILi2EN4cute5tupleIJNS5_1CILi1EEES8_S8_EEENS6_IJNS7_ILi128EEENS7_ILi80EEENS7_ILi256EEEEEELi256ENS_6half_tEfNS_4arch4Sm90ELb1ELb0ELb0ELb1ELb0ELb0ELb0ELb1ELb1ELb1ELb0ELb0EEENS1_21CollectiveEpilogueFwdINS6_IJSA_SC_SB_EEES9_SE_SG_Li256ELb1ELb1ELb0ELb0EEENS1_36VarlenDynamicPersistentTileSchedulerILi128ELi80ELi256ELi128ELb0ELb1ELb1ELb1ELb1ELb1EEEEEEEEEvNT_6ParamsE --------------------------
	.section	.nv.info._ZN7cutlass13device_kernelIN5flash11enable_sm90INS1_16FlashAttnFwdSm90INS1_25CollectiveMainloopFwdSm90ILi2EN4cute5tupleIJNS5_1CILi1EEES8_S8_EEENS6_IJNS7_ILi128EEENS7_ILi80EEENS7_ILi256EEEEEELi256ENS_6half_tEfNS_4arch4Sm90ELb1ELb0ELb0ELb1ELb0ELb0ELb0ELb1ELb1ELb1ELb0ELb0EEENS1_21CollectiveEpilogueFwdINS6_IJSA_SC_SB_EEES9_SE_SG_Li256ELb1ELb1ELb0ELb0EEENS1_36VarlenDynamicPersistentTileSchedulerILi128ELi80ELi256ELi128ELb0ELb1ELb1ELb1ELb1ELb1EEEEEEEEEvNT_6ParamsE,"",@"SHT_CUDA_INFO"
	.sectionflags	@""
	.align	4


	//----- nvinfo : EIATTR_CUDA_API_VERSION
	.align		4
        /*0000*/ 	.byte	0x04, 0x37
        /*0002*/ 	.short	(.L_168 - .L_167)
.L_167:
        /*0004*/ 	.word	0x00000082


	//----- nvinfo : EIATTR_KPARAM_INFO
	.align		4
.L_168:
        /*0008*/ 	.byte	0x04, 0x17
        /*000a*/ 	.short	(.L_170 - .L_169)
.L_169:
        /*000c*/ 	.word	0x00000000
        /*0010*/ 	.short	0x0000
        /*0012*/ 	.short	0x0000
        /*0014*/ 	.byte	0x00, 0xf0, 0x01, 0x2a


	//----- nvinfo : EIATTR_SPARSE_MMA_MASK
	.align		4
.L_170:
        /*0018*/ 	.byte	0x03, 0x50
        /*001a*/ 	.short	0x0000


	//----- nvinfo : EIATTR_MAXREG_COUNT
	.align		4
        /*001c*/ 	.byte	0x03, 0x1b
        /*001e*/ 	.short	0x00a8


	//----- nvinfo : EIATTR_MERCURY_ISA_VERSION
	.align		4
        /*0020*/ 	.byte	0x03, 0x5f
        /*0022*/ 	.short	0x0101


	//----- nvinfo : EIATTR_VRC_CTA_INIT_COUNT
	.align		4
        /*0024*/ 	.byte	0x02, 0x4a
	.zero		1
	.zero		1


	//----- nvinfo : EIATTR_EXIT_INSTR_OFFSETS
	.align		4
        /*0028*/ 	.byte	0x04, 0x1c
        /*002a*/ 	.short	(.L_172 - .L_171)


	//   ....[0]....
.L_171:
        /*002c*/ 	.word	0x00000010


	//----- nvinfo : EIATTR_MAX_THREADS
	.align		4
.L_172:
        /*0030*/ 	.byte	0x04, 0x05
        /*0032*/ 	.short	(.L_174 - .L_173)
.L_173:
        /*0034*/ 	.word	0x00000180
        /*0038*/ 	.word	0x00000001
        /*003c*/ 	.word	0x00000001


	//----- nvinfo : EIATTR_CBANK_PARAM_SIZE
	.align		4
.L_174:
        /*0040*/ 	.byte	0x03, 0x19
        /*0042*/ 	.short	0x0a80


	//----- nvinfo : EIATTR_PARAM_CBANK
	.align		4
        /*0044*/ 	.byte	0x04, 0x0a
        /*0046*/ 	.short	(.L_176 - .L_175)
	.align		4
.L_175:
        /*0048*/ 	.word	index@(.nv.constant0._ZN7cutlass13device_kernelIN5flash11enable_sm90INS1_16FlashAttnFwdSm90INS1_25CollectiveMainloopFwdSm90ILi2EN4cute5tupleIJNS5_1CILi1EEES8_S8_EEENS6_IJNS7_ILi128EEENS7_ILi80EEENS7_ILi256EEEEEELi256ENS_6half_tEfNS_4arch4Sm90ELb1ELb0ELb0ELb1ELb0ELb0ELb0ELb1ELb1ELb1ELb0ELb0EEENS1_21CollectiveEpilogueFwdINS6_IJSA_SC_SB_EEES9_SE_SG_Li256ELb1ELb1ELb0ELb0EEENS1_36VarlenDynamicPersistentTileSchedulerILi128ELi80ELi256ELi128ELb0ELb1ELb1ELb1ELb1ELb1EEEEEEEEEvNT_6ParamsE)
        /*004c*/ 	.short	0x0380
        /*004e*/ 	.short	0x0a80


	//----- nvinfo : EIATTR_SW_WAR
	.align		4
.L_176:
        /*0050*/ 	.byte	0x04, 0x36
        /*0052*/ 	.short	(.L_178 - .L_177)
.L_177:
        /*0054*/ 	.word	0x00000008
.L_178:


//--------------------- .nv.info._ZN7cutlass13device_kernelIN5flash11enable_sm90INS1_16FlashAttnFwdSm90INS1_25CollectiveMainloopFwdSm90ILi2EN4cute5tupleIJNS5_1CILi1EEES8_S8_EEENS6_IJNS7_ILi128EEENS7_ILi80EEENS7_ILi256EEEEEELi256ENS_6half_tEfNS_4arch4Sm90ELb1ELb0ELb0ELb1ELb0ELb1ELb0ELb1ELb1ELb1ELb0ELb0EEENS1_21CollectiveEpilogueFwdINS6_IJSA_SC_SB_EEES9_SE_SG_Li256ELb1ELb1ELb0ELb0EEENS1_36VarlenDynamicPersistentTileSchedulerILi128ELi80ELi256ELi128ELb0ELb1ELb1ELb1ELb1ELb1EEEEEEEEEvNT_6ParamsE --------------------------
	.section	.nv.info._ZN7cutlass13device_kernelIN5flash11enable_sm90INS1_16FlashAttnFwdSm90INS1_25CollectiveMainloopFwdSm90ILi2EN4cute5tupleIJNS5_1CILi1EEES8_S8_EEENS6_IJNS7_ILi128EEENS7_ILi80EEENS7_ILi256EEEEEELi256ENS_6half_tEfNS_4arch4Sm90ELb1ELb0ELb0ELb1ELb0ELb1ELb0ELb1ELb1ELb1ELb0ELb0EEENS1_21CollectiveEpilogueFwdINS6_IJSA_SC_SB_EEES9_SE_SG_Li256ELb1ELb1ELb0ELb0EEENS1_36VarlenDynamicPersistentTileSchedulerILi128ELi80ELi256ELi128ELb0ELb1ELb1ELb1ELb1ELb1EEEEEEEEEvNT_6ParamsE,"",@"SHT_CUDA_INFO"
	.sectionflags	@""
	.align	4


	//----- nvinfo : EIATTR_CUDA_API_VERSION
	.align		4
        /*0000*/ 	.byte	0x04, 0x37
        /*0002*/ 	.short	(.L_180 - .L_179)
.L_179:
        /*0004*/ 	.word	0x00000082


	//----- nvinfo : EIATTR_KPARAM_INFO
	.align		4
.L_180:
        /*0008*/ 	.byte	0x04, 0x17
        /*000a*/ 	.short	(.L_182 - .L_181)
.L_181:
        /*000c*/ 	.word	0x00000000
        /*0010*/ 	.short	0x0000
        /*0012*/ 	.short	0x0000
        /*0014*/ 	.byte	0x00, 0xf0, 0x01, 0x2a


	//----- nvinfo : EIATTR_SPARSE_MMA_MASK
	.align		4
.L_182:
        /*0018*/ 	.byte	0x03, 0x50
        /*001a*/ 	.short	0x0000


	//----- nvinfo : EIATTR_MAXREG_COUNT
	.align		4
        /*001c*/ 	.byte	0x03, 0x1b
        /*001e*/ 	.short	0x00a8


	//----- nvinfo : EIATTR_MERCURY_ISA_VERSION
	.align		4
        /*0020*/ 	.byte	0x03, 0x5f
        /*0022*/ 	.short	0x0101


	//----- nvinfo : EIATTR_VRC_CTA_INIT_COUNT
	.align		4
        /*0024*/ 	.byte	0x02, 0x4a
	.zero		1
	.zero		1


	//----- nvinfo : EIATTR_EXIT_INSTR_OFFSETS
	.align		4
        /*0028*/ 	.byte	0x04, 0x1c
        /*002a*/ 	.short	(.L_184 - .L_183)


	//   ....[0]....
.L_183:
        /*002c*/ 	.word	0x00000010


	//----- nvinfo : EIATTR_MAX_THREADS
	.align		4
.L_184:
        /*0030*/ 	.byte	0x04, 0x05
        /*0032*/ 	.short	(.L_186 - .L_185)
.L_185:
        /*0034*/ 	.word	0x00000180
        /*0038*/ 	.word	0x00000001
        /*003c*/ 	.word	0x00000001


	//----- nvinfo : EIATTR_CBANK_PARAM_SIZE
	.align		4
.L_186:
        /*0040*/ 	.byte	0x03, 0x19
        /*0042*/ 	.short	0x0a80


	//----- nvinfo : EIATTR_PARAM_CBANK
	.align		4
        /*0044*/ 	.byte	0x04, 0x0a
        /*0046*/ 	.short	(.L_188 - .L_187)
	.align		4
.L_187:
        /*0048*/ 	.word	index@(.nv.constant0._ZN7cutlass13device_kernelIN5flash11enable_sm90INS1_16FlashAttnFwdSm90INS1_25CollectiveMainloopFwdSm90ILi2EN4cute5tupleIJNS5_1CILi1EEES8_S8_EEENS6_IJNS7_ILi128EEENS7_ILi80EEENS7_ILi256EEEEEELi256ENS_6half_tEfNS_4arch4Sm90ELb1ELb0ELb0ELb1ELb0ELb1ELb0ELb1ELb1ELb1ELb0ELb0EEENS1_21CollectiveEpilogueFwdINS6_IJSA_SC_SB_EEES9_SE_SG_Li256ELb1ELb1ELb0ELb0EEENS1_36VarlenDynamicPersistentTileSchedulerILi128ELi80ELi256ELi128ELb0ELb1ELb1ELb1ELb1ELb1EEEEEEEEEvNT_6ParamsE)
        /*004c*/ 	.short	0x0380
        /*004e*/ 	.short	0x0a80


	//----- nvinfo : EIATTR_SW_WAR
	.align		4
.L_188:
        /*0050*/ 	.byte	0x04, 0x36
        /*0052*/ 	.short	(.L_190 - .L_189)
.L_189:
        /*0054*/ 	.word	0x00000008
.L_190:


//--------------------- .nv.callgraph             --------------------------
	.section	.nv.callgraph,"",@"SHT_CUDA_CALLGRAPH"
	.align	4
	.sectionentsize	8
	.align		4
        /*0000*/ 	.word	0x00000000
	.align		4
        /*0004*/ 	.word	0xffffffff
	.align		4
        /*0008*/ 	.word	0x00000000
	.align		4
        /*000c*/ 	.word	0xfffffffe
	.align		4
        /*0010*/ 	.word	0x00000000
	.align		4
        /*0014*/ 	.word	0xfffffffd
	.align		4
        /*0018*/ 	.word	0x00000000
	.align		4
        /*001c*/ 	.word	0xfffffffc


//--------------------- .nv.constant4             --------------------------
	.section	.nv.constant4,"a",@progbits
	.align	8
	.align		8
.nv.constant4:
        /*0000*/ 	.dword	_ZN74_INTERNAL_9eb471eb_38_flash_fwd_hdim256_fp16_packgqa_sm90_cu_ee213261_34834cuda3std3__45__cpo5beginE
	.align		8
        /*0008*/ 	.dword	_ZN74_INTERNAL_9eb471eb_38_flash_fwd_hdim256_fp16_packgqa_sm90_cu_ee213261_34834cuda3std3__45__cpo3endE
	.align		8
        /*0010*/ 	.dword	_ZN74_INTERNAL_9eb471eb_38_flash_fwd_hdim256_fp16_packgqa_sm90_cu_ee213261_34834cuda3std3__45__cpo6cbeginE
	.align		8
        /*0018*/ 	.dword	_ZN74_INTERNAL_9eb471eb_38_flash_fwd_hdim256_fp16_packgqa_sm90_cu_ee213261_34834cuda3std3__45__cpo4cendE
	.align		8
        /*0020*/ 	.dword	_ZN74_INTERNAL_9eb471eb_38_flash_fwd_hdim256_fp16_packgqa_sm90_cu_ee213261_34834cuda3std3__476_GLOBAL__N__9eb471eb_38_flash_fwd_hdim256_fp16_packgqa_sm90_cu_ee213261_34836ignoreE
	.align		8
        /*0028*/ 	.dword	_ZN74_INTERNAL_9eb471eb_38_flash_fwd_hdim256_fp16_packgqa_sm90_cu_ee213261_34834cuda3std3__419piecewise_constructE
	.align		8
        /*0030*/ 	.dword	_ZN74_INTERNAL_9eb471eb_38_flash_fwd_hdim256_fp16_packgqa_sm90_cu_ee213261_34834cuda3std3__48in_placeE
	.align		8
        /*0038*/ 	.dword	_ZN74_INTERNAL_9eb471eb_38_flash_fwd_hdim256_fp16_packgqa_sm90_cu_ee213261_34834cuda3std6ranges3__45__cpo4swapE
	.align		8
        /*0040*/ 	.dword	_ZN74_INTERNAL_9eb471eb_38_flash_fwd_hdim256_fp16_packgqa_sm90_cu_ee213261_34834cuda3std6ranges3__45__cpo9iter_moveE
	.align		8
        /*0048*/ 	.dword	_ZN74_INTERNAL_9eb471eb_38_flash_fwd_hdim256_fp16_packgqa_sm90_cu_ee213261_34834cute7productE
	.align		8
        /*0050*/ 	.dword	_ZN74_INTERNAL_9eb471eb_38_flash_fwd_hdim256_fp16_packgqa_sm90_cu_ee213261_34834cute1_E


//--------------------- .text._ZN7cutlass13device_kernelIN5flash11enable_sm90INS1_16FlashAttnFwdSm90INS1_25CollectiveMainloopFwdSm90ILi2EN4cute5tupleIJNS5_1CILi1EEES8_S8_EEENS6_IJNS7_ILi128EEENS7_ILi80EEENS7_ILi256EEEEEELi256ENS_6half_tEfNS_4arch4Sm90ELb0ELb0ELb0ELb0ELb0ELb0ELb0ELb1ELb1ELb1ELb0ELb0EEENS1_21CollectiveEpilogueFwdINS6_IJSA_SC_SB_EEES9_SE_SG_Li256ELb0ELb1ELb0ELb0EEENS1_29StaticPersistentTileSchedulerILb0EEEEEEEEEvNT_6ParamsE --------------------------
	.section	.text._ZN7cutlass13device_kernelIN5flash11enable_sm90INS1_16FlashAttnFwdSm90INS1_25CollectiveMainloopFwdSm90ILi2EN4cute5tupleIJNS5_1CILi1EEES8_S8_EEENS6_IJNS7_ILi128EEENS7_ILi80EEENS7_ILi256EEEEEELi256ENS_6half_tEfNS_4arch4Sm90ELb0ELb0ELb0ELb0ELb0ELb0ELb0ELb1ELb1ELb1ELb0ELb0EEENS1_21CollectiveEpilogueFwdINS6_IJSA_SC_SB_EEES9_SE_SG_Li256ELb0ELb1ELb0ELb0EEENS1_29StaticPersistentTileSchedulerILb0EEEEEEEEEvNT_6ParamsE,"ax",@progbits
	.align	128
.text._ZN7cutlass13device_kernelIN5flash11enable_sm90INS1_16FlashAttnFwdSm90INS1_25CollectiveMainloopFwdSm90ILi2EN4cute5tupleIJNS5_1CILi1EEES8_S8_EEENS6_IJNS7_ILi128EEENS7_ILi80EEENS7_ILi256EEEEEELi256ENS_6half_tEfNS_4arch4Sm90ELb0ELb0ELb0ELb0ELb0ELb0ELb0ELb1ELb1ELb1ELb0ELb0EEENS1_21CollectiveEpilogueFwdINS6_IJSA_SC_SB_EEES9_SE_SG_Li256ELb0ELb1ELb0ELb0EEENS1_29StaticPersistentTileSchedulerILb0EEEEEEEEEvNT_6ParamsE:
        .type           _ZN7cutlass13device_kernelIN5flash11enable_sm90INS1_16FlashAttnFwdSm90INS1_25CollectiveMainloopFwdSm90ILi2EN4cute5tupleIJNS5_1CILi1EEES8_S8_EEENS6_IJNS7_ILi128EEENS7_ILi80EEENS7_ILi256EEEEEELi256ENS_6half_tEfNS_4arch4Sm90ELb0ELb0ELb0ELb0ELb0ELb0ELb0ELb1ELb1ELb1ELb0ELb0EEENS1_21CollectiveEpilogueFwdINS6_IJSA_SC_SB_EEES9_SE_SG_Li256ELb0ELb1ELb0ELb0EEENS1_29StaticPersistentTileSchedulerILb0EEEEEEEEEvNT_6ParamsE,@function
        .size           _ZN7cutlass13device_kernelIN5flash11enable_sm90INS1_16FlashAttnFwdSm90INS1_25CollectiveMainloopFwdSm90ILi2EN4cute5tupleIJNS5_1CILi1EEES8_S8_EEENS6_IJNS7_ILi128EEENS7_ILi80EEENS7_ILi256EEEEEELi256ENS_6half_tEfNS_4arch4Sm90ELb0ELb0ELb0ELb0ELb0ELb0ELb0ELb1ELb1ELb1ELb0ELb0EEENS1_21CollectiveEpilogueFwdINS6_IJSA_SC_SB_EEES9_SE_SG_Li256ELb0ELb1ELb0ELb0EEENS1_29StaticPersistentTileSchedulerILb0EEEEEEEEEvNT_6ParamsE,(.L_x_10 - _ZN7cutlass13device_kernelIN5flash11enable_sm90INS1_16FlashAttnFwdSm90INS1_25CollectiveMainloopFwdSm90ILi2EN4cute5tupleIJNS5_1CILi1EEES8_S8_EEENS6_IJNS7_ILi128EEENS7_ILi80EEENS7_ILi256EEEEEELi256ENS_6half_tEfNS_4arch4Sm90ELb0ELb0ELb0ELb0ELb0ELb0ELb0ELb1ELb1ELb1ELb0ELb0EEENS1_21CollectiveEpilogueFwdINS6_IJSA_SC_SB_EEES9_SE_SG_Li256ELb0ELb1ELb0ELb0EEENS1_29StaticPersistentTileSchedulerILb0EEEEEEEEEvNT_6ParamsE)
        .other          _ZN7cutlass13device_kernelIN5flash11enable_sm90INS1_16FlashAttnFwdSm90INS1_25CollectiveMainloopFwdSm90ILi2EN4cute5tupleIJNS5_1CILi1EEES8_S8_EEENS6_IJNS7_ILi128EEENS7_ILi80EEENS7_ILi256EEEEEELi256ENS_6half_tEfNS_4arch4Sm90ELb0ELb0ELb0ELb0ELb0ELb0ELb0ELb1ELb1ELb1ELb0ELb0EEENS1_21CollectiveEpilogueFwdINS6_IJSA_SC_SB_EEES9_SE_SG_Li256ELb0ELb1ELb0ELb0EEENS1_29StaticPersistentTileSchedulerILb0EEEEEEEEEvNT_6ParamsE,@"STO_CUDA_ENTRY STV_DEFAULT"
_ZN7cutlass13device_kernelIN5flash11enable_sm90INS1_16FlashAttnFwdSm90INS1_25CollectiveMainloopFwdSm90ILi2EN4cute5tupleIJNS5_1CILi1EEES8_S8_EEENS6_IJNS7_ILi128EEENS7_ILi80EEENS7_ILi256EEEEEELi256ENS_6half_tEfNS_4arch4Sm90ELb0ELb0ELb0ELb0ELb0ELb0ELb0ELb1ELb1ELb1ELb0ELb0EEENS1_21CollectiveEpilogueFwdINS6_IJSA_SC_SB_EEES9_SE_SG_Li256ELb0ELb1ELb0ELb0EEENS1_29StaticPersistentTileSchedulerILb0EEEEEEEEEvNT_6ParamsE:
[----:B------:R-:W-:Y:S01]  /*0000*/  LDC R1, c[0x0][0x37c] ;  /* 0x0000df00ff017b82 */ /* 0x000fe20000000800 */
[----:B------:R-:W-:Y:S05]  /*0010*/  EXIT ;  /* 0x000000000000794d */ /* 0x000fea0003800000 */
.L_x_0:
[----:B------:R-:W-:-:S00]  /*0020*/  BRA `(.L_x_0) ;  /* 0xfffffffc00fc7947 */ /* 0x000fc0000383ffff */
[----:B------:R-:W-:-:S00]  /*0030*/  NOP ;  /* 0x0000000000007918 */ /* 0x000fc00000000000 */
        /* <DEDUP_REMOVED lines=12> */
.L_x_10:


//--------------------- .text._ZN7cutlass13device_kernelIN5flash11enable_sm90INS1_16FlashAttnFwdSm90INS1_25CollectiveMainloopFwdSm90ILi2EN4cute5tupleIJNS5_1CILi2EEENS7_ILi1EEES9_EEENS6_IJNS7_ILi128EEENS7_ILi80EEENS7_ILi256EEEEEELi256ENS_6half_tEfNS_4arch4Sm90ELb0ELb0ELb0ELb0ELb0ELb0ELb0ELb1ELb1ELb1ELb0ELb0EEENS1_21CollectiveEpilogueFwdINS6_IJSB_SD_SC_EEESA_SF_SH_Li256ELb0ELb1ELb0ELb0EEENS1_29StaticPersistentTileSchedulerILb0EEEEEEEEEvNT_6ParamsE --------------------------
	.section	.text._ZN7cutlass13device_kernelIN5flash11enable_sm90INS1_16FlashAttnFwdSm90INS1_25CollectiveMainloopFwdSm90ILi2EN4cute5tupleIJNS5_1CILi2EEENS7_ILi1EEES9_EEENS6_IJNS7_ILi128EEENS7_ILi80EEENS7_ILi256EEEEEELi256ENS_6half_tEfNS_4arch4Sm90ELb0ELb0ELb0ELb0ELb0ELb0ELb0ELb1ELb1ELb1ELb0ELb0EEENS1_21CollectiveEpilogueFwdINS6_IJSB_SD_SC_EEESA_SF_SH_Li256ELb0ELb1ELb0ELb0EEENS1_29StaticPersistentTileSchedulerILb0EEEEEEEEEvNT_6ParamsE,"ax",@progbits
	.align	128
.text._ZN7cutlass13device_kernelIN5flash11enable_sm90INS1_16FlashAttnFwdSm90INS1_25CollectiveMainloopFwdSm90ILi2EN4cute5tupleIJNS5_1CILi2EEENS7_ILi1EEES9_EEENS6_IJNS7_ILi128EEENS7_ILi80EEENS7_ILi256EEEEEELi256ENS_6half_tEfNS_4arch4Sm90ELb0ELb0ELb0ELb0ELb0ELb0ELb0ELb1ELb1ELb1ELb0ELb0EEENS1_21CollectiveEpilogueFwdINS6_IJSB_SD_SC_EEESA_SF_SH_Li256ELb0ELb1ELb0ELb0EEENS1_29StaticPersistentTileSchedulerILb0EEEEEEEEEvNT_6ParamsE:
        .type           _ZN7cutlass13device_kernelIN5flash11enable_sm90INS1_16FlashAttnFwdSm90INS1_25CollectiveMainloopFwdSm90ILi2EN4cute5tupleIJNS5_1CILi2EEENS7_ILi1EEES9_EEENS6_IJNS7_ILi128EEENS7_ILi80EEENS7_ILi256EEEEEELi256ENS_6half_tEfNS_4arch4Sm90ELb0ELb0ELb0ELb0ELb0ELb0ELb0ELb1ELb1ELb1ELb0ELb0EEENS1_21CollectiveEpilogueFwdINS6_IJSB_SD_SC_EEESA_SF_SH_Li256ELb0ELb1ELb0ELb0EEENS1_29StaticPersistentTileSchedulerILb0EEEEEEEEEvNT_6ParamsE,@function
        .size           _ZN7cutlass13device_kernelIN5flash11enable_sm90INS1_16FlashAttnFwdSm90INS1_25CollectiveMainloopFwdSm90ILi2EN4cute5tupleIJNS5_1CILi2EEENS7_ILi1EEES9_EEENS6_IJNS7_ILi128EEENS7_ILi80EEENS7_ILi256EEEEEELi256ENS_6half_tEfNS_4arch4Sm90ELb0ELb0ELb0ELb0ELb0ELb0ELb0ELb1ELb1ELb1ELb0ELb0EEENS1_21CollectiveEpilogueFwdINS6_IJSB_SD_SC_EEESA_SF_SH_Li256ELb0ELb1ELb0ELb0EEENS1_29StaticPersistentTileSchedulerILb0EEEEEEEEEvNT_6ParamsE,(.L_x_11 - _ZN7cutlass13device_kernelIN5flash11enable_sm90INS1_16FlashAttnFwdSm90INS1_25CollectiveMainloopFwdSm90ILi2EN4cute5tupleIJNS5_1CILi2EEENS7_ILi1EEES9_EEENS6_IJNS7_ILi128EEENS7_ILi80EEENS7_ILi256EEEEEELi256ENS_6half_tEfNS_4arch4Sm90ELb0ELb0ELb0ELb0ELb0ELb0ELb0ELb1ELb1ELb1ELb0ELb0EEENS1_21CollectiveEpilogueFwdINS6_IJSB_SD_SC_EEESA_SF_SH_Li256ELb0ELb1ELb0ELb0EEENS1_29StaticPersistentTileSchedulerILb0EEEEEEEEEvNT_6ParamsE)
        .other          _ZN7cutlass13device_kernelIN5flash11enable_sm90INS1_16FlashAttnFwdSm90INS1_25CollectiveMainloopFwdSm90ILi2EN4cute5tupleIJNS5_1CILi2EEENS7_ILi1EEES9_EEENS6_IJNS7_ILi128EEENS7_ILi80EEENS7_ILi256EEEEEELi256ENS_6half_tEfNS_4arch4Sm90ELb0ELb0ELb0ELb0ELb0ELb0ELb0ELb1ELb1ELb1ELb0ELb0EEENS1_21CollectiveEpilogueFwdINS6_IJSB_SD_SC_EEESA_SF_SH_Li256ELb0ELb1ELb0ELb0EEENS1_29StaticPersistentTileSchedulerILb0EEEEEEEEEvNT_6ParamsE,@"STO_CUDA_ENTRY STV_DEFAULT"
_ZN7cutlass13device_kernelIN5flash11enable_sm90INS1_16FlashAttnFwdSm90INS1_25CollectiveMainloopFwdSm90ILi2EN4cute5tupleIJNS5_1CILi2EEENS7_ILi1EEES9_EEENS6_IJNS7_ILi128EEENS7_ILi80EEENS7_ILi256EEEEEELi256ENS_6half_tEfNS_4arch4Sm90ELb0ELb0ELb0ELb0ELb0ELb0ELb0ELb1ELb1ELb1ELb0ELb0EEENS1_21CollectiveEpilogueFwdINS6_IJSB_SD_SC_EEESA_SF_SH_Li256ELb0ELb1ELb0ELb0EEENS1_29StaticPersistentTileSchedulerILb0EEEEEEEEEvNT_6ParamsE:
[----:B------:R-:W-:Y:S01]  /*0000*/  LDC R1, c[0x0][0x37c] ;  /* 0x0000df00ff017b82 */ /* 0x000fe20000000800 */
[----:B------:R-:W-:Y:S05]  /*0010*/  EXIT ;  /* 0x000000000000794d */ /* 0x000fea0003800000 */
.L_x_1:
        /* <DEDUP_REMOVED lines=14> */
.L_x_11:


//--------------------- .text._ZN7cutlass13device_kernelIN5flash11enable_sm90INS1_16FlashAttnFwdSm90INS1_25CollectiveMainloopFwdSm90ILi2EN4cute5tupleIJNS5_1CILi1EEES8_S8_EEENS6_IJNS7_ILi128EEENS7_ILi80EEENS7_ILi256EEEEEELi256ENS_6half_tEfNS_4arch4Sm90ELb0ELb0ELb0ELb1ELb0ELb0ELb0ELb1ELb1ELb1ELb0ELb0EEENS1_21CollectiveEpilogueFwdINS6_IJSA_SC_SB_EEES9_SE_SG_Li256ELb1ELb1ELb0ELb0EEENS1_36VarlenDynamicPersistentTileSchedulerILi128ELi80ELi256ELi128ELb0ELb1ELb1ELb0ELb1ELb1EEEEEEEEEvNT_6ParamsE --------------------------
	.section	.text._ZN7cutlass13device_kernelIN5flash11enable_sm90INS1_16FlashAttnFwdSm90INS1_25CollectiveMainloopFwdSm90ILi2EN4cute5tupleIJNS5_1CILi1EEES8_S8_EEENS6_IJNS7_ILi128EEENS7_ILi80EEENS7_ILi256EEEEEELi256ENS_6half_tEfNS_4arch4Sm90ELb0ELb0ELb0ELb1ELb0ELb0ELb0ELb1ELb1ELb1ELb0ELb0EEENS1_21CollectiveEpilogueFwdINS6_IJSA_SC_SB_EEES9_SE_SG_Li256ELb1ELb1ELb0ELb0EEENS1_36VarlenDynamicPersistentTileSchedulerILi128ELi80ELi256ELi128ELb0ELb1ELb1ELb0ELb1ELb1EEEEEEEEEvNT_6ParamsE,"ax",@progbits
	.align	128
.text._ZN7cutlass13device_kernelIN5flash11enable_sm90INS1_16FlashAttnFwdSm90INS1_25CollectiveMainloopFwdSm90ILi2EN4cute5tupleIJNS5_1CILi1EEES8_S8_EEENS6_IJNS7_ILi128EEENS7_ILi80EEENS7_ILi256EEEEEELi256ENS_6half_tEfNS_4arch4Sm90ELb0ELb0ELb0ELb1ELb0ELb0ELb0ELb1ELb1ELb1ELb0ELb0EEENS1_21CollectiveEpilogueFwdINS6_IJSA_SC_SB_EEES9_SE_SG_Li256ELb1ELb1ELb0ELb0EEENS1_36VarlenDynamicPersistentTileSchedulerILi128ELi80ELi256ELi128ELb0ELb1ELb1ELb0ELb1ELb1EEEEEEEEEvNT_6ParamsE:
        .type           _ZN7cutlass13device_kernelIN5flash11enable_sm90INS1_16FlashAttnFwdSm90INS1_25CollectiveMainloopFwdSm90ILi2EN4cute5tupleIJNS5_1CILi1EEES8_S8_EEENS6_IJNS7_ILi128EEENS7_ILi80EEENS7_ILi256EEEEEELi256ENS_6half_tEfNS_4arch4Sm90ELb0ELb0ELb0ELb1ELb0ELb0ELb0ELb1ELb1ELb1ELb0ELb0EEENS1_21CollectiveEpilogueFwdINS6_IJSA_SC_SB_EEES9_SE_SG_Li256ELb1ELb1ELb0ELb0EEENS1_36VarlenDynamicPersistentTileSchedulerILi128ELi80ELi256ELi128ELb0ELb1ELb1ELb0ELb1ELb1EEEEEEEEEvNT_6ParamsE,@function
        .size           _ZN7cutlass13device_kernelIN5flash11enable_sm90INS1_16FlashAttnFwdSm90INS1_25CollectiveMainloopFwdSm90ILi2EN4cute5tupleIJNS5_1CILi1EEES8_S8_EEENS6_IJNS7_ILi128EEENS7_ILi80EEENS7_ILi256EEEEEELi256ENS_6half_tEfNS_4arch4Sm90ELb0ELb0ELb0ELb1ELb0ELb0ELb0ELb1ELb1ELb1ELb0ELb0EEENS1_21CollectiveEpilogueFwdINS6_IJSA_SC_SB_EEES9_SE_SG_Li256ELb1ELb1ELb0ELb0EEENS1_36VarlenDynamicPersistentTileSchedulerILi128ELi80ELi256ELi128ELb0ELb1ELb1ELb0ELb1ELb1EEEEEEEEEvNT_6ParamsE,(.L_x_12 - _ZN7cutlass13device_kernelIN5flash11enable_sm90INS1_16FlashAttnFwdSm90INS1_25CollectiveMainloopFwdSm90ILi2EN4cute5tupleIJNS5_1CILi1EEES8_S8_EEENS6_IJNS7_ILi128EEENS7_ILi80EEENS7_ILi256EEEEEELi256ENS_6half_tEfNS_4arch4Sm90ELb0ELb0ELb0ELb1ELb0ELb0ELb0ELb1ELb1ELb1ELb0ELb0EEENS1_21CollectiveEpilogueFwdINS6_IJSA_SC_SB_EEES9_SE_SG_Li256ELb1ELb1ELb0ELb0EEENS1_36VarlenDynamicPersistentTileSchedulerILi128ELi80ELi256ELi128ELb0ELb1ELb1ELb0ELb1ELb1EEEEEEEEEvNT_6ParamsE)
        .other          _ZN7cutlass13device_kernelIN5flash11enable_sm90INS1_16FlashAttnFwdSm90INS1_25CollectiveMainloopFwdSm90ILi2EN4cute5tupleIJNS5_1CILi1EEES8_S8_EEENS6_IJNS7_ILi128EEENS7_ILi80EEENS7_ILi256EEEEEELi256ENS_6half_tEfNS_4arch4Sm90ELb0ELb0ELb0ELb1ELb0ELb0ELb0ELb1ELb1ELb1ELb0ELb0EEENS1_21CollectiveEpilogueFwdINS6_IJSA_SC_SB_EEES9_SE_SG_Li256ELb1ELb1ELb0ELb0EEENS1_36VarlenDynamicPersistentTileSchedulerILi128ELi80ELi256ELi128ELb0ELb1ELb1ELb0ELb1ELb1EEEEEEEEEvNT_6ParamsE,@"STO_CUDA_ENTRY STV_DEFAULT"
_ZN7cutlass13device_kernelIN5flash11enable_sm90INS1_16FlashAttnFwdSm90INS1_25CollectiveMainloopFwdSm90ILi2EN4cute5tupleIJNS5_1CILi1EEES8_S8_EEENS6_IJNS7_ILi128EEENS7_ILi80EEENS7_ILi256EEEEEELi256ENS_6half_tEfNS_4arch4Sm90ELb0ELb0ELb0ELb1ELb0ELb0ELb0ELb1ELb1ELb1ELb0ELb0EEENS1_21CollectiveEpilogueFwdINS6_IJSA_SC_SB_EEES9_SE_SG_Li256ELb1ELb1ELb0ELb0EEENS1_36VarlenDynamicPersistentTileSchedulerILi128ELi80ELi256ELi128ELb0ELb1ELb1ELb0ELb1ELb1EEEEEEEEEvNT_6ParamsE:
[----:B------:R-:W-:Y:S01]  /*0000*/  LDC R1, c[0x0][0x37c] ;  /* 0x0000df00ff017b82 */ /* 0x000fe20000000800 */
[----:B------:R-:W-:Y:S05]  /*0010*/  EXIT ;  /* 0x000000000000794d */ /* 0x000fea0003800000 */
.L_x_2:
        /* <DEDUP_REMOVED lines=14> */
.L_x_12:


//--------------------- .text._ZN7cutlass13device_kernelIN5flash11enable_sm90INS1_16FlashAttnFwdSm90INS1_25CollectiveMainloopFwdSm90ILi2EN4cute5tupleIJNS5_1CILi1EEES8_S8_EEENS6_IJNS7_ILi128EEENS7_ILi80EEENS7_ILi256EEEEEELi256ENS_6half_tEfNS_4arch4Sm90ELb0ELb0ELb0ELb1ELb0ELb1ELb0ELb1ELb1ELb1ELb0ELb0EEENS1_21CollectiveEpilogueFwdINS6_IJSA_SC_SB_EEES9_SE_SG_Li256ELb1ELb1ELb0ELb0EEENS1_36VarlenDynamicPersistentTileSchedulerILi128ELi80ELi256ELi128ELb0ELb1ELb1ELb0ELb1ELb1EEEEEEEEEvNT_6ParamsE --------------------------
	.section	.text._ZN7cutlass13device_kernelIN5flash11enable_sm90INS1_16FlashAttnFwdSm90INS1_25CollectiveMainloopFwdSm90ILi2EN4cute5tupleIJNS5_1CILi1EEES8_S8_EEENS6_IJNS7_ILi128EEENS7_ILi80EEENS7_ILi256EEEEEELi256ENS_6half_tEfNS_4arch4Sm90ELb0ELb0ELb0ELb1ELb0ELb1ELb0ELb1ELb1ELb1ELb0ELb0EEENS1_21CollectiveEpilogueFwdINS6_IJSA_SC_SB_EEES9_SE_SG_Li256ELb1ELb1ELb0ELb0EEENS1_36VarlenDynamicPersistentTileSchedulerILi128ELi80ELi256ELi128ELb0ELb1ELb1ELb0ELb1ELb1EEEEEEEEEvNT_6ParamsE,"ax",@progbits
	.align	128
.text._ZN7cutlass13device_kernelIN5flash11enable_sm90INS1_16FlashAttnFwdSm90INS1_25CollectiveMainloopFwdSm90ILi2EN4cute5tupleIJNS5_1CILi1EEES8_S8_EEENS6_IJNS7_ILi128EEENS7_ILi80EEENS7_ILi256EEEEEELi256ENS_6half_tEfNS_4arch4Sm90ELb0ELb0ELb0ELb1ELb0ELb1ELb0ELb1ELb1ELb1ELb0ELb0EEENS1_21CollectiveEpilogueFwdINS6_IJSA_SC_SB_EEES9_SE_SG_Li256ELb1ELb1ELb0ELb0EEENS1_36VarlenDynamicPersistentTileSchedulerILi128ELi80ELi256ELi128ELb0ELb1ELb1ELb0ELb1ELb1EEEEEEEEEvNT_6ParamsE:
        .type           _ZN7cutlass13device_kernelIN5flash11enable_sm90INS1_16FlashAttnFwdSm90INS1_25CollectiveMainloopFwdSm90ILi2EN4cute5tupleIJNS5_1CILi1EEES8_S8_EEENS6_IJNS7_ILi128EEENS7_ILi80EEENS7_ILi256EEEEEELi256ENS_6half_tEfNS_4arch4Sm90ELb0ELb0ELb0ELb1ELb0ELb1ELb0ELb1ELb1ELb1ELb0ELb0EEENS1_21CollectiveEpilogueFwdINS6_IJSA_SC_SB_EEES9_SE_SG_Li256ELb1ELb1ELb0ELb0EEENS1_36VarlenDynamicPersistentTileSchedulerILi128ELi80ELi256ELi128ELb0ELb1ELb1ELb0ELb1ELb1EEEEEEEEEvNT_6ParamsE,@function
        .size           _ZN7cutlass13device_kernelIN5flash11enable_sm90INS1_16FlashAttnFwdSm90INS1_25CollectiveMainloopFwdSm90ILi2EN4cute5tupleIJNS5_1CILi1EEES8_S8_EEENS6_IJNS7_ILi128EEENS7_ILi80EEENS7_ILi256EEEEEELi256ENS_6half_tEfNS_4arch4Sm90ELb0ELb0ELb0ELb1ELb0ELb1ELb0ELb1ELb1ELb1ELb0ELb0EEENS1_21CollectiveEpilogueFwdINS6_IJSA_SC_SB_EEES9_SE_SG_Li256ELb1ELb1ELb0ELb0EEENS1_36VarlenDynamicPersistentTileSchedulerILi128ELi80ELi256ELi128ELb0ELb1ELb1ELb0ELb1ELb1EEEEEEEEEvNT_6ParamsE,(.L_x_13 - _ZN7cutlass13device_kernelIN5flash11enable_sm90INS1_16FlashAttnFwdSm90INS1_25CollectiveMainloopFwdSm90ILi2EN4cute5tupleIJNS5_1CILi1EEES8_S8_EEENS6_IJNS7_ILi128EEENS7_ILi80EEENS7_ILi256EEEEEELi256ENS_6half_tEfNS_4arch4Sm90ELb0ELb0ELb0ELb1ELb0ELb1ELb0ELb1ELb1ELb1ELb0ELb0EEENS1_21CollectiveEpilogueFwdINS6_IJSA_SC_SB_EEES9_SE_SG_Li256ELb1ELb1ELb0ELb0EEENS1_36VarlenDynamicPersistentTileSchedulerILi128ELi80ELi256ELi128ELb0ELb1ELb1ELb0ELb1ELb1EEEEEEEEEvNT_6ParamsE)
        .other          _ZN7cutlass13device_kernelIN5flash11enable_sm90INS1_16FlashAttnFwdSm90INS1_25CollectiveMainloopFwdSm90ILi2EN4cute5tupleIJNS5_1CILi1EEES8_S8_EEENS6_IJNS7_ILi128EEENS7_ILi80EEENS7_ILi256EEEEEELi256ENS_6half_tEfNS_4arch4Sm90ELb0ELb0ELb0ELb1ELb0ELb1ELb0ELb1ELb1ELb1ELb0ELb0EEENS1_21CollectiveEpilogueFwdINS6_IJSA_SC_SB_EEES9_SE_SG_Li256ELb1ELb1ELb0ELb0EEENS1_36VarlenDynamicPersistentTileSchedulerILi128ELi80ELi256ELi128ELb0ELb1ELb1ELb0ELb1ELb1EEEEEEEEEvNT_6ParamsE,@"STO_CUDA_ENTRY STV_DEFAULT"
_ZN7cutlass13device_kernelIN5flash11enable_sm90INS1_16FlashAttnFwdSm90INS1_25CollectiveMainloopFwdSm90ILi2EN4cute5tupleIJNS5_1CILi1EEES8_S8_EEENS6_IJNS7_ILi128EEENS7_ILi80EEENS7_ILi256EEEEEELi256ENS_6half_tEfNS_4arch4Sm90ELb0ELb0ELb0ELb1ELb0ELb1ELb0ELb1ELb1ELb1ELb0ELb0EEENS1_21CollectiveEpilogueFwdINS6_IJSA_SC_SB_EEES9_SE_SG_Li256ELb1ELb1ELb0ELb0EEENS1_36VarlenDynamicPersistentTileSchedulerILi128ELi80ELi256ELi128ELb0ELb1ELb1ELb0ELb1ELb1EEEEEEEEEvNT_6ParamsE:
[----:B------:R-:W-:Y:S01]  /*0000*/  LDC R1, c[0x0][0x37c] ;  /* 0x0000df00ff017b82 */ /* 0x000fe20000000800 */
[----:B------:R-:W-:Y:S05]  /*0010*/  EXIT ;  /* 0x000000000000794d */ /* 0x000fea0003800000 */
.L_x_3:
        /* <DEDUP_REMOVED lines=14> */
.L_x_13:


//--------------------- .text._ZN7cutlass13device_kernelIN5flash11enable_sm90INS1_16FlashAttnFwdSm90INS1_25CollectiveMainloopFwdSm90ILi2EN4cute5tupleIJNS5_1CILi1EEES8_S8_EEENS6_IJNS7_ILi128EEENS7_ILi64EEENS7_ILi256EEEEEELi256ENS_6half_tEfNS_4arch4Sm90ELb0ELb1ELb0ELb0ELb0ELb0ELb0ELb1ELb1ELb1ELb0ELb0EEENS1_21CollectiveEpilogueFwdINS6_IJSA_SC_SB_EEES9_SE_SG_Li256ELb0ELb1ELb0ELb0EEENS1_30DynamicPersistentTileSchedulerILi256ELi128ELb0ELb1ELb1EEEEEEEEEvNT_6ParamsE --------------------------
	.section	.text._ZN7cutlass13device_kernelIN5flash11enable_sm90INS1_16FlashAttnFwdSm90INS1_25CollectiveMainloopFwdSm90ILi2EN4cute5tupleIJNS5_1CILi1EEES8_S8_EEENS6_IJNS7_ILi128EEENS7_ILi64EEENS7_ILi256EEEEEELi256ENS_6half_tEfNS_4arch4Sm90ELb0ELb1ELb0ELb0ELb0ELb0ELb0ELb1ELb1ELb1ELb0ELb0EEENS1_21CollectiveEpilogueFwdINS6_IJSA_SC_SB_EEES9_SE_SG_Li256ELb0ELb1ELb0ELb0EEENS1_30DynamicPersistentTileSchedulerILi256ELi128ELb0ELb1ELb1EEEEEEEEEvNT_6ParamsE,"ax",@progbits
	.align	128
.text._ZN7cutlass13device_kernelIN5flash11enable_sm90INS1_16FlashAttnFwdSm90INS1_25CollectiveMainloopFwdSm90ILi2EN4cute5tupleIJNS5_1CILi1EEES8_S8_EEENS6_IJNS7_ILi128EEENS7_ILi64EEENS7_ILi256EEEEEELi256ENS_6half_tEfNS_4arch4Sm90ELb0ELb1ELb0ELb0ELb0ELb0ELb0ELb1ELb1ELb1ELb0ELb0EEENS1_21CollectiveEpilogueFwdINS6_IJSA_SC_SB_EEES9_SE_SG_Li256ELb0ELb1ELb0ELb0EEENS1_30DynamicPersistentTileSchedulerILi256ELi128ELb0ELb1ELb1EEEEEEEEEvNT_6ParamsE:
        .type           _ZN7cutlass13device_kernelIN5flash11enable_sm90INS1_16FlashAttnFwdSm90INS1_25CollectiveMainloopFwdSm90ILi2EN4cute5tupleIJNS5_1CILi1EEES8_S8_EEENS6_IJNS7_ILi128EEENS7_ILi64EEENS7_ILi256EEEEEELi256ENS_6half_tEfNS_4arch4Sm90ELb0ELb1ELb0ELb0ELb0ELb0ELb0ELb1ELb1ELb1ELb0ELb0EEENS1_21CollectiveEpilogueFwdINS6_IJSA_SC_SB_EEES9_SE_SG_Li256ELb0ELb1ELb0ELb0EEENS1_30DynamicPersistentTileSchedulerILi256ELi128ELb0ELb1ELb1EEEEEEEEEvNT_6ParamsE,@function
        .size           _ZN7cutlass13device_kernelIN5flash11enable_sm90INS1_16FlashAttnFwdSm90INS1_25CollectiveMainloopFwdSm90ILi2EN4cute5tupleIJNS5_1CILi1EEES8_S8_EEENS6_IJNS7_ILi128EEENS7_ILi64EEENS7_ILi256EEEEEELi256ENS_6half_tEfNS_4arch4Sm90ELb0ELb1ELb0ELb0ELb0ELb0ELb0ELb1ELb1ELb1ELb0ELb0EEENS1_21CollectiveEpilogueFwdINS6_IJSA_SC_SB_EEES9_SE_SG_Li256ELb0ELb1ELb0ELb0EEENS1_30DynamicPersistentTileSchedulerILi256ELi128ELb0ELb1ELb1EEEEEEEEEvNT_6ParamsE,(.L_x_14 - _ZN7cutlass13device_kernelIN5flash11enable_sm90INS1_16FlashAttnFwdSm90INS1_25CollectiveMainloopFwdSm90ILi2EN4cute5tupleIJNS5_1CILi1EEES8_S8_EEENS6_IJNS7_ILi128EEENS7_ILi64EEENS7_ILi256EEEEEELi256ENS_6half_tEfNS_4arch4Sm90ELb0ELb1ELb0ELb0ELb0ELb0ELb0ELb1ELb1ELb1ELb0ELb0EEENS1_21CollectiveEpilogueFwdINS6_IJSA_SC_SB_EEES9_SE_SG_Li256ELb0ELb1ELb0ELb0EEENS1_30DynamicPersistentTileSchedulerILi256ELi128ELb0ELb1ELb1EEEEEEEEEvNT_6ParamsE)
        .other          _ZN7cutlass13device_kernelIN5flash11enable_sm90INS1_16FlashAttnFwdSm90INS1_25CollectiveMainloopFwdSm90ILi2EN4cute5tupleIJNS5_1CILi1EEES8_S8_EEENS6_IJNS7_ILi128EEENS7_ILi64EEENS7_ILi256EEEEEELi256ENS_6half_tEfNS_4arch4Sm90ELb0ELb1ELb0ELb0ELb0ELb0ELb0ELb1ELb1ELb1ELb0ELb0EEENS1_21CollectiveEpilogueFwdINS6_IJSA_SC_SB_EEES9_SE_SG_Li256ELb0ELb1ELb0ELb0EEENS1_30DynamicPersistentTileSchedulerILi256ELi128ELb0ELb1ELb1EEEEEEEEEvNT_6ParamsE,@"STO_CUDA_ENTRY STV_DEFAULT"
_ZN7cutlass13device_kernelIN5flash11enable_sm90INS1_16FlashAttnFwdSm90INS1_25CollectiveMainloopFwdSm90ILi2EN4cute5tupleIJNS5_1CILi1EEES8_S8_EEENS6_IJNS7_ILi128EEENS7_ILi64EEENS7_ILi256EEEEEELi256ENS_6half_tEfNS_4arch4Sm90ELb0ELb1ELb0ELb0ELb0ELb0ELb0ELb1ELb1ELb1ELb0ELb0EEENS1_21CollectiveEpilogueFwdINS6_IJSA_SC_SB_EEES9_SE_SG_Li256ELb0ELb1ELb0ELb0EEENS1_30DynamicPersistentTileSchedulerILi256ELi128ELb0ELb1ELb1EEEEEEEEEvNT_6ParamsE:
[----:B------:R-:W-:Y:S01]  /*0000*/  LDC R1, c[0x0][0x37c] ;  /* 0x0000df00ff017b82 */ /* 0x000fe20000000800 */
[----:B------:R-:W-:Y:S05]  /*0010*/  EXIT ;  /* 0x000000000000794d */ /* 0x000fea0003800000 */
.L_x_4:
        /* <DEDUP_REMOVED lines=14> */
.L_x_14:


//--------------------- .text._ZN7cutlass13device_kernelIN5flash11enable_sm90INS1_16FlashAttnFwdSm90INS1_25CollectiveMainloopFwdSm90ILi2EN4cute5tupleIJNS5_1CILi1EEES8_S8_EEENS6_IJNS7_ILi128EEENS7_ILi64EEENS7_ILi256EEEEEELi256ENS_6half_tEfNS_4arch4Sm90ELb0ELb1ELb0ELb1ELb0ELb0ELb0ELb1ELb1ELb1ELb0ELb0EEENS1_21CollectiveEpilogueFwdINS6_IJSA_SC_SB_EEES9_SE_SG_Li256ELb1ELb1ELb0ELb0EEENS1_36VarlenDynamicPersistentTileSchedulerILi128ELi64ELi256ELi128ELb0ELb1ELb1ELb1ELb0ELb1EEEEEEEEEvNT_6ParamsE --------------------------
	.section	.text._ZN7cutlass13device_kernelIN5flash11enable_sm90INS1_16FlashAttnFwdSm90INS1_25CollectiveMainloopFwdSm90ILi2EN4cute5tupleIJNS5_1CILi1EEES8_S8_EEENS6_IJNS7_ILi128EEENS7_ILi64EEENS7_ILi256EEEEEELi256ENS_6half_tEfNS_4arch4Sm90ELb0ELb1ELb0ELb1ELb0ELb0ELb0ELb1ELb1ELb1ELb0ELb0EEENS1_21CollectiveEpilogueFwdINS6_IJSA_SC_SB_EEES9_SE_SG_Li256ELb1ELb1ELb0ELb0EEENS1_36VarlenDynamicPersistentTileSchedulerILi128ELi64ELi256ELi128ELb0ELb1ELb1ELb1ELb0ELb1EEEEEEEEEvNT_6ParamsE,"ax",@progbits
	.align	128
.text._ZN7cutlass13device_kernelIN5flash11enable_sm90INS1_16FlashAttnFwdSm90INS1_25CollectiveMainloopFwdSm90ILi2EN4cute5tupleIJNS5_1CILi1EEES8_S8_EEENS6_IJNS7_ILi128EEENS7_ILi64EEENS7_ILi256EEEEEELi256ENS_6half_tEfNS_4arch4Sm90ELb0ELb1ELb0ELb1ELb0ELb0ELb0ELb1ELb1ELb1ELb0ELb0EEENS1_21CollectiveEpilogueFwdINS6_IJSA_SC_SB_EEES9_SE_SG_Li256ELb1ELb1ELb0ELb0EEENS1_36VarlenDynamicPersistentTileSchedulerILi128ELi64ELi256ELi128ELb0ELb1ELb1ELb1ELb0ELb1EEEEEEEEEvNT_6ParamsE:
        .type           _ZN7cutlass13device_kernelIN5flash11enable_sm90INS1_16FlashAttnFwdSm90INS1_25CollectiveMainloopFwdSm90ILi2EN4cute5tupleIJNS5_1CILi1EEES8_S8_EEENS6_IJNS7_ILi128EEENS7_ILi64EEENS7_ILi256EEEEEELi256ENS_6half_tEfNS_4arch4Sm90ELb0ELb1ELb0ELb1ELb0ELb0ELb0ELb1ELb1ELb1ELb0ELb0EEENS1_21CollectiveEpilogueFwdINS6_IJSA_SC_SB_EEES9_SE_SG_Li256ELb1ELb1ELb0ELb0EEENS1_36VarlenDynamicPersistentTileSchedulerILi128ELi64ELi256ELi128ELb0ELb1ELb1ELb1ELb0ELb1EEEEEEEEEvNT_6ParamsE,@function
        .size           _ZN7cutlass13device_kernelIN5flash11enable_sm90INS1_16FlashAttnFwdSm90INS1_25CollectiveMainloopFwdSm90ILi2EN4cute5tupleIJNS5_1CILi1EEES8_S8_EEENS6_IJNS7_ILi128EEENS7_ILi64EEENS7_ILi256EEEEEELi256ENS_6half_tEfNS_4arch4Sm90ELb0ELb1ELb0ELb1ELb0ELb0ELb0ELb1ELb1ELb1ELb0ELb0EEENS1_21CollectiveEpilogueFwdINS6_IJSA_SC_SB_EEES9_SE_SG_Li256ELb1ELb1ELb0ELb0EEENS1_36VarlenDynamicPersistentTileSchedulerILi128ELi64ELi256ELi128ELb0ELb1ELb1ELb1ELb0ELb1EEEEEEEEEvNT_6ParamsE,(.L_x_15 - _ZN7cutlass13device_kernelIN5flash11enable_sm90INS1_16FlashAttnFwdSm90INS1_25CollectiveMainloopFwdSm90ILi2EN4cute5tupleIJNS5_1CILi1EEES8_S8_EEENS6_IJNS7_ILi128EEENS7_ILi64EEENS7_ILi256EEEEEELi256ENS_6half_tEfNS_4arch4Sm90ELb0ELb1ELb0ELb1ELb0ELb0ELb0ELb1ELb1ELb1ELb0ELb0EEENS1_21CollectiveEpilogueFwdINS6_IJSA_SC_SB_EEES9_SE_SG_Li256ELb1ELb1ELb0ELb0EEENS1_36VarlenDynamicPersistentTileSchedulerILi128ELi64ELi256ELi128ELb0ELb1ELb1ELb1ELb0ELb1EEEEEEEEEvNT_6ParamsE)
        .other          _ZN7cutlass13device_kernelIN5flash11enable_sm90INS1_16FlashAttnFwdSm90INS1_25CollectiveMainloopFwdSm90ILi2EN4cute5tupleIJNS5_1CILi1EEES8_S8_EEENS6_IJNS7_ILi128EEENS7_ILi64EEENS7_ILi256EEEEEELi256ENS_6half_tEfNS_4arch4Sm90ELb0ELb1ELb0ELb1ELb0ELb0ELb0ELb1ELb1ELb1ELb0ELb0EEENS1_21CollectiveEpilogueFwdINS6_IJSA_SC_SB_EEES9_SE_SG_Li256ELb1ELb1ELb0ELb0EEENS1_36VarlenDynamicPersistentTileSchedulerILi128ELi64ELi256ELi128ELb0ELb1ELb1ELb1ELb0ELb1EEEEEEEEEvNT_6ParamsE,@"STO_CUDA_ENTRY STV_DEFAULT"
_ZN7cutlass13device_kernelIN5flash11enable_sm90INS1_16FlashAttnFwdSm90INS1_25CollectiveMainloopFwdSm90ILi2EN4cute5tupleIJNS5_1CILi1EEES8_S8_EEENS6_IJNS7_ILi128EEENS7_ILi64EEENS7_ILi256EEEEEELi256ENS_6half_tEfNS_4arch4Sm90ELb0ELb1ELb0ELb1ELb0ELb0ELb0ELb1ELb1ELb1ELb0ELb0EEENS1_21CollectiveEpilogueFwdINS6_IJSA_SC_SB_EEES9_SE_SG_Li256ELb1ELb1ELb0ELb0EEENS1_36VarlenDynamicPersistentTileSchedulerILi128ELi64ELi256ELi128ELb0ELb1ELb1ELb1ELb0ELb1EEEEEEEEEvNT_6ParamsE:
[----:B------:R-:W-:Y:S01]  /*0000*/  LDC R1, c[0x0][0x37c] ;  /* 0x0000df00ff017b82 */ /* 0x000fe20000000800 */
[----:B------:R-:W-:Y:S05]  /*0010*/  EXIT ;  /* 0x000000000000794d */ /* 0x000fea0003800000 */
.L_x_5:
        /* <DEDUP_REMOVED lines=14> */
.L_x_15:


//--------------------- .text._ZN7cutlass13device_kernelIN5flash11enable_sm90INS1_16FlashAttnFwdSm90INS1_25CollectiveMainloopFwdSm90ILi2EN4cute5tupleIJNS5_1CILi1EEES8_S8_EEENS6_IJNS7_ILi128EEENS7_ILi64EEENS7_ILi256EEEEEELi256ENS_6half_tEfNS_4arch4Sm90ELb0ELb1ELb0ELb1ELb0ELb1ELb0ELb1ELb1ELb1ELb0ELb0EEENS1_21CollectiveEpilogueFwdINS6_IJSA_SC_SB_EEES9_SE_SG_Li256ELb1ELb1ELb0ELb0EEENS1_36VarlenDynamicPersistentTileSchedulerILi128ELi64ELi256ELi128ELb0ELb1ELb1ELb1ELb0ELb1EEEEEEEEEvNT_6ParamsE --------------------------
	.section	.text._ZN7cutlass13device_kernelIN5flash11enable_sm90INS1_16FlashAttnFwdSm90INS1_25CollectiveMainloopFwdSm90ILi2EN4cute5tupleIJNS5_1CILi1EEES8_S8_EEENS6_IJNS7_ILi128EEENS7_ILi64EEENS7_ILi256EEEEEELi256ENS_6half_tEfNS_4arch4Sm90ELb0ELb1ELb0ELb1ELb0ELb1ELb0ELb1ELb1ELb1ELb0ELb0EEENS1_21CollectiveEpilogueFwdINS6_IJSA_SC_SB_EEES9_SE_SG_Li256ELb1ELb1ELb0ELb0EEENS1_36VarlenDynamicPersistentTileSchedulerILi128ELi64ELi256ELi128ELb0ELb1ELb1ELb1ELb0ELb1EEEEEEEEEvNT_6ParamsE,"ax",@progbits
	.align	128
.text._ZN7cutlass13device_kernelIN5flash11enable_sm90INS1_16FlashAttnFwdSm90INS1_25CollectiveMainloopFwdSm90ILi2EN4cute5tupleIJNS5_1CILi1EEES8_S8_EEENS6_IJNS7_ILi128EEENS7_ILi64EEENS7_ILi256EEEEEELi256ENS_6half_tEfNS_4arch4Sm90ELb0ELb1ELb0ELb1ELb0ELb1ELb0ELb1ELb1ELb1ELb0ELb0EEENS1_21CollectiveEpilogueFwdINS6_IJSA_SC_SB_EEES9_SE_SG_Li256ELb1ELb1ELb0ELb0EEENS1_36VarlenDynamicPersistentTileSchedulerILi128ELi64ELi256ELi128ELb0ELb1ELb1ELb1ELb0ELb1EEEEEEEEEvNT_6ParamsE:
        .type           _ZN7cutlass13device_kernelIN5flash11enable_sm90INS1_16FlashAttnFwdSm90INS1_25CollectiveMainloopFwdSm90ILi2EN4cute5tupleIJNS5_1CILi1EEES8_S8_EEENS6_IJNS7_ILi128EEENS7_ILi64EEENS7_ILi256EEEEEELi256ENS_6half_tEfNS_4arch4Sm90ELb0ELb1ELb0ELb1ELb0ELb1ELb0ELb1ELb1ELb1ELb0ELb0EEENS1_21CollectiveEpilogueFwdINS6_IJSA_SC_SB_EEES9_SE_SG_Li256ELb1ELb1ELb0ELb0EEENS1_36VarlenDynamicPersistentTileSchedulerILi128ELi64ELi256ELi128ELb0ELb1ELb1ELb1ELb0ELb1EEEEEEEEEvNT_6ParamsE,@function
        .size           _ZN7cutlass13device_kernelIN5flash11enable_sm90INS1_16FlashAttnFwdSm90INS1_25CollectiveMainloopFwdSm90ILi2EN4cute5tupleIJNS5_1CILi1EEES8_S8_EEENS6_IJNS7_ILi128EEENS7_ILi64EEENS7_ILi256EEEEEELi256ENS_6half_tEfNS_4arch4Sm90ELb0ELb1ELb0ELb1ELb0ELb1ELb0ELb1ELb1ELb1ELb0ELb0EEENS1_21CollectiveEpilogueFwdINS6_IJSA_SC_SB_EEES9_SE_SG_Li256ELb1ELb1ELb0ELb0EEENS1_36VarlenDynamicPersistentTileSchedulerILi128ELi64ELi256ELi128ELb0ELb1ELb1ELb1ELb0ELb1EEEEEEEEEvNT_6ParamsE,(.L_x_16 - _ZN7cutlass13device_kernelIN5flash11enable_sm90INS1_16FlashAttnFwdSm90INS1_25CollectiveMainloopFwdSm90ILi2EN4cute5tupleIJNS5_1CILi1EEES8_S8_EEENS6_IJNS7_ILi128EEENS7_ILi64EEENS7_ILi256EEEEEELi256ENS_6half_tEfNS_4arch4Sm90ELb0ELb1ELb0ELb1ELb0ELb1ELb0ELb1ELb1ELb1ELb0ELb0EEENS1_21CollectiveEpilogueFwdINS6_IJSA_SC_SB_EEES9_SE_SG_Li256ELb1ELb1ELb0ELb0EEENS1_36VarlenDynamicPersistentTileSchedulerILi128ELi64ELi256ELi128ELb0ELb1ELb1ELb1ELb0ELb1EEEEEEEEEvNT_6ParamsE)
        .other          _ZN7cutlass13device_kernelIN5flash11enable_sm90INS1_16FlashAttnFwdSm90INS1_25CollectiveMainloopFwdSm90ILi2EN4cute5tupleIJNS5_1CILi1EEES8_S8_EEENS6_IJNS7_ILi128EEENS7_ILi64EEENS7_ILi256EEEEEELi256ENS_6half_tEfNS_4arch4Sm90ELb0ELb1ELb0ELb1ELb0ELb1ELb0ELb1ELb1ELb1ELb0ELb0EEENS1_21CollectiveEpilogueFwdINS6_IJSA_SC_SB_EEES9_SE_SG_Li256ELb1ELb1ELb0ELb0EEENS1_36VarlenDynamicPersistentTileSchedulerILi128ELi64ELi256ELi128ELb0ELb1ELb1ELb1ELb0ELb1EEEEEEEEEvNT_6ParamsE,@"STO_CUDA_ENTRY STV_DEFAULT"
_ZN7cutlass13device_kernelIN5flash11enable_sm90INS1_16FlashAttnFwdSm90INS1_25CollectiveMainloopFwdSm90ILi2EN4cute5tupleIJNS5_1CILi1EEES8_S8_EEENS6_IJNS7_ILi128EEENS7_ILi64EEENS7_ILi256EEEEEELi256ENS_6half_tEfNS_4arch4Sm90ELb0ELb1ELb0ELb1ELb0ELb1ELb0ELb1ELb1ELb1ELb0ELb0EEENS1_21CollectiveEpilogueFwdINS6_IJSA_SC_SB_EEES9_SE_SG_Li256ELb1ELb1ELb0ELb0EEENS1_36VarlenDynamicPersistentTileSchedulerILi128ELi64ELi256ELi128ELb0ELb1ELb1ELb1ELb0ELb1EEEEEEEEEvNT_6ParamsE:
[----:B------:R-:W-:Y:S01]  /*0000*/  LDC R1, c[0x0][0x37c] ;  /* 0x0000df00ff017b82 */ /* 0x000fe20000000800 */
[----:B------:R-:W-:Y:S05]  /*0010*/  EXIT ;  /* 0x000000000000794d */ /* 0x000fea0003800000 */
.L_x_6:
        /* <DEDUP_REMOVED lines=14> */
.L_x_16:


//--------------------- .text._ZN7cutlass13device_kernelIN5flash11enable_sm90INS1_16FlashAttnFwdSm90INS1_25CollectiveMainloopFwdSm90ILi2EN4cute5tupleIJNS5_1CILi1EEES8_S8_EEENS6_IJNS7_ILi128EEENS7_ILi80EEENS7_ILi256EEEEEELi256ENS_6half_tEfNS_4arch4Sm90ELb1ELb0ELb0ELb0ELb0ELb0ELb0ELb1ELb1ELb1ELb0ELb0EEENS1_21CollectiveEpilogueFwdINS6_IJSA_SC_SB_EEES9_SE_SG_Li256ELb0ELb1ELb0ELb0EEENS1_30DynamicPersistentTileSchedulerILi256ELi128ELb0ELb1ELb1EEEEEEEEEvNT_6ParamsE --------------------------
	.section	.text._ZN7cutlass13device_kernelIN5flash11enable_sm90INS1_16FlashAttnFwdSm90INS1_25CollectiveMainloopFwdSm90ILi2EN4cute5tupleIJNS5_1CILi1EEES8_S8_EEENS6_IJNS7_ILi128EEENS7_ILi80EEENS7_ILi256EEEEEELi256ENS_6half_tEfNS_4arch4Sm90ELb1ELb0ELb0ELb0ELb0ELb0ELb0ELb1ELb1ELb1ELb0ELb0EEENS1_21CollectiveEpilogueFwdINS6_IJSA_SC_SB_EEES9_SE_SG_Li256ELb0ELb1ELb0ELb0EEENS1_30DynamicPersistentTileSchedulerILi256ELi128ELb0ELb1ELb1EEEEEEEEEvNT_6ParamsE,"ax",@progbits
	.align	128
.text._ZN7cutlass13device_kernelIN5flash11enable_sm90INS1_16FlashAttnFwdSm90INS1_25CollectiveMainloopFwdSm90ILi2EN4cute5tupleIJNS5_1CILi1EEES8_S8_EEENS6_IJNS7_ILi128EEENS7_ILi80EEENS7_ILi256EEEEEELi256ENS_6half_tEfNS_4arch4Sm90ELb1ELb0ELb0ELb0ELb0ELb0ELb0ELb1ELb1ELb1ELb0ELb0EEENS1_21CollectiveEpilogueFwdINS6_IJSA_SC_SB_EEES9_SE_SG_Li256ELb0ELb1ELb0ELb0EEENS1_30DynamicPersistentTileSchedulerILi256ELi128ELb0ELb1ELb1EEEEEEEEEvNT_6ParamsE:
        .type           _ZN7cutlass13device_kernelIN5flash11enable_sm90INS1_16FlashAttnFwdSm90INS1_25CollectiveMainloopFwdSm90ILi2EN4cute5tupleIJNS5_1CILi1EEES8_S8_EEENS6_IJNS7_ILi128EEENS7_ILi80EEENS7_ILi256EEEEEELi256ENS_6half_tEfNS_4arch4Sm90ELb1ELb0ELb0ELb0ELb0ELb0ELb0ELb1ELb1ELb1ELb0ELb0EEENS1_21CollectiveEpilogueFwdINS6_IJSA_SC_SB_EEES9_SE_SG_Li256ELb0ELb1ELb0ELb0EEENS1_30DynamicPersistentTileSchedulerILi256ELi128ELb0ELb1ELb1EEEEEEEEEvNT_6ParamsE,@function
        .size           _ZN7cutlass13device_kernelIN5flash11enable_sm90INS1_16FlashAttnFwdSm90INS1_25CollectiveMainloopFwdSm90ILi2EN4cute5tupleIJNS5_1CILi1EEES8_S8_EEENS6_IJNS7_ILi128EEENS7_ILi80EEENS7_ILi256EEEEEELi256ENS_6half_tEfNS_4arch4Sm90ELb1ELb0ELb0ELb0ELb0ELb0ELb0ELb1ELb1ELb1ELb0ELb0EEENS1_21CollectiveEpilogueFwdINS6_IJSA_SC_SB_EEES9_SE_SG_Li256ELb0ELb1ELb0ELb0EEENS1_30DynamicPersistentTileSchedulerILi256ELi128ELb0ELb1ELb1EEEEEEEEEvNT_6ParamsE,(.L_x_17 - _ZN7cutlass13device_kernelIN5flash11enable_sm90INS1_16FlashAttnFwdSm90INS1_25CollectiveMainloopFwdSm90ILi2EN4cute5tupleIJNS5_1CILi1EEES8_S8_EEENS6_IJNS7_ILi128EEENS7_ILi80EEENS7_ILi256EEEEEELi256ENS_6half_tEfNS_4arch4Sm90ELb1ELb0ELb0ELb0ELb0ELb0ELb0ELb1ELb1ELb1ELb0ELb0EEENS1_21CollectiveEpilogueFwdINS6_IJSA_SC_SB_EEES9_SE_SG_Li256ELb0ELb1ELb0ELb0EEENS1_30DynamicPersistentTileSchedulerILi256ELi128ELb0ELb1ELb1EEEEEEEEEvNT_6ParamsE)
        .other          _ZN7cutlass13device_kernelIN5flash11enable_sm90INS1_16FlashAttnFwdSm90INS1_25CollectiveMainloopFwdSm90ILi2EN4cute5tupleIJNS5_1CILi1EEES8_S8_EEENS6_IJNS7_ILi128EEENS7_ILi80EEENS7_ILi256EEEEEELi256ENS_6half_tEfNS_4arch4Sm90ELb1ELb0ELb0ELb0ELb0ELb0ELb0ELb1ELb1ELb1ELb0ELb0EEENS1_21CollectiveEpilogueFwdINS6_IJSA_SC_SB_EEES9_SE_SG_Li256ELb0ELb1ELb0ELb0EEENS1_30DynamicPersistentTileSchedulerILi256ELi128ELb0ELb1ELb1EEEEEEEEEvNT_6ParamsE,@"STO_CUDA_ENTRY STV_DEFAULT"
_ZN7cutlass13device_kernelIN5flash11enable_sm90INS1_16FlashAttnFwdSm90INS1_25CollectiveMainloopFwdSm90ILi2EN4cute5tupleIJNS5_1CILi1EEES8_S8_EEENS6_IJNS7_ILi128EEENS7_ILi80EEENS7_ILi256EEEEEELi256ENS_6half_tEfNS_4arch4Sm90ELb1ELb0ELb0ELb0ELb0ELb0ELb0ELb1ELb1ELb1ELb0ELb0EEENS1_21CollectiveEpilogueFwdINS6_IJSA_SC_SB_EEES9_SE_SG_Li256ELb0ELb1ELb0ELb0EEENS1_30DynamicPersistentTileSchedulerILi256ELi128ELb0ELb1ELb1EEEEEEEEEvNT_6ParamsE:
[----:B------:R-:W-:Y:S01]  /*0000*/  LDC R1, c[0x0][0x37c] ;  /* 0x0000df00ff017b82 */ /* 0x000fe20000000800 */
[----:B------:R-:W-:Y:S05]  /*0010*/  EXIT ;  /* 0x000000000000794d */ /* 0x000fea0003800000 */
.L_x_7:
        /* <DEDUP_REMOVED lines=14> */
.L_x_17:


//--------------------- .text._ZN7cutlass13device_kernelIN5flash11enable_sm90INS1_16FlashAttnFwdSm90INS1_25CollectiveMainloopFwdSm90ILi2EN4cute5tupleIJNS5_1CILi1EEES8_S8_EEENS6_IJNS7_ILi128EEENS7_ILi80EEENS7_ILi256EEEEEELi256ENS_6half_tEfNS_4arch4Sm90ELb1ELb0ELb0ELb1ELb0ELb0ELb0ELb1ELb1ELb1ELb0ELb0EEENS1_21CollectiveEpilogueFwdINS6_IJSA_SC_SB_EEES9_SE_SG_Li256ELb1ELb1ELb0ELb0EEENS1_36VarlenDynamicPersistentTileSchedulerILi128ELi80ELi256ELi128ELb0ELb1ELb1ELb1ELb1ELb1EEEEEEEEEvNT_6ParamsE --------------------------
	.section	.text._ZN7cutlass13device_kernelIN5flash11enable_sm90INS1_16FlashAttnFwdSm90INS1_25CollectiveMainloopFwdSm90ILi2EN4cute5tupleIJNS5_1CILi1EEES8_S8_EEENS6_IJNS7_ILi128EEENS7_ILi80EEENS7_ILi256EEEEEELi256ENS_6half_tEfNS_4arch4Sm90ELb1ELb0ELb0ELb1ELb0ELb0ELb0ELb1ELb1ELb1ELb0ELb0EEENS1_21CollectiveEpilogueFwdINS6_IJSA_SC_SB_EEES9_SE_SG_Li256ELb1ELb1ELb0ELb0EEENS1_36VarlenDynamicPersistentTileSchedulerILi128ELi80ELi256ELi128ELb0ELb1ELb1ELb1ELb1ELb1EEEEEEEEEvNT_6ParamsE,"ax",@progbits
	.align	128
.text._ZN7cutlass13device_kernelIN5flash11enable_sm90INS1_16FlashAttnFwdSm90INS1_25CollectiveMainloopFwdSm90ILi2EN4cute5tupleIJNS5_1CILi1EEES8_S8_EEENS6_IJNS7_ILi128EEENS7_ILi80EEENS7_ILi256EEEEEELi256ENS_6half_tEfNS_4arch4Sm90ELb1ELb0ELb0ELb1ELb0ELb0ELb0ELb1ELb1ELb1ELb0ELb0EEENS1_21CollectiveEpilogueFwdINS6_IJSA_SC_SB_EEES9_SE_SG_Li256ELb1ELb1ELb0ELb0EEENS1_36VarlenDynamicPersistentTileSchedulerILi128ELi80ELi256ELi128ELb0ELb1ELb1ELb1ELb1ELb1EEEEEEEEEvNT_6ParamsE:
        .type           _ZN7cutlass13device_kernelIN5flash11enable_sm90INS1_16FlashAttnFwdSm90INS1_25CollectiveMainloopFwdSm90ILi2EN4cute5tupleIJNS5_1CILi1EEES8_S8_EEENS6_IJNS7_ILi128EEENS7_ILi80EEENS7_ILi256EEEEEELi256ENS_6half_tEfNS_4arch4Sm90ELb1ELb0ELb0ELb1ELb0ELb0ELb0ELb1ELb1ELb1ELb0ELb0EEENS1_21CollectiveEpilogueFwdINS6_IJSA_SC_SB_EEES9_SE_SG_Li256ELb1ELb1ELb0ELb0EEENS1_36VarlenDynamicPersistentTileSchedulerILi128ELi80ELi256ELi128ELb0ELb1ELb1ELb1ELb1ELb1EEEEEEEEEvNT_6ParamsE,@function
        .size           _ZN7cutlass13device_kernelIN5flash11enable_sm90INS1_16FlashAttnFwdSm90INS1_25CollectiveMainloopFwdSm90ILi2EN4cute5tupleIJNS5_1CILi1EEES8_S8_EEENS6_IJNS7_ILi128EEENS7_ILi80EEENS7_ILi256EEEEEELi256ENS_6half_tEfNS_4arch4Sm90ELb1ELb0ELb0ELb1ELb0ELb0ELb0ELb1ELb1ELb1ELb0ELb0EEENS1_21CollectiveEpilogueFwdINS6_IJSA_SC_SB_EEES9_SE_SG_Li256ELb1ELb1ELb0ELb0EEENS1_36VarlenDynamicPersistentTileSchedulerILi128ELi80ELi256ELi128ELb0ELb1ELb1ELb1ELb1ELb1EEEEEEEEEvNT_6ParamsE,(.L_x_18 - _ZN7cutlass13device_kernelIN5flash11enable_sm90INS1_16FlashAttnFwdSm90INS1_25CollectiveMainloopFwdSm90ILi2EN4cute5tupleIJNS5_1CILi1EEES8_S8_EEENS6_IJNS7_ILi128EEENS7_ILi80EEENS7_ILi256EEEEEELi256ENS_6half_tEfNS_4arch4Sm90ELb1ELb0ELb0ELb1ELb0ELb0ELb0ELb1ELb1ELb1ELb0ELb0EEENS1_21CollectiveEpilogueFwdINS6_IJSA_SC_SB_EEES9_SE_SG_Li256ELb1ELb1ELb0ELb0EEENS1_36VarlenDynamicPersistentTileSchedulerILi128ELi80ELi256ELi128ELb0ELb1ELb1ELb1ELb1ELb1EEEEEEEEEvNT_6ParamsE)
        .other          _ZN7cutlass13device_kernelIN5flash11enable_sm90INS1_16FlashAttnFwdSm90INS1_25CollectiveMainloopFwdSm90ILi2EN4cute5tupleIJNS5_1CILi1EEES8_S8_EEENS6_IJNS7_ILi128EEENS7_ILi80EEENS7_ILi256EEEEEELi256ENS_6half_tEfNS_4arch4Sm90ELb1ELb0ELb0ELb1ELb0ELb0ELb0ELb1ELb1ELb1ELb0ELb0EEENS1_21CollectiveEpilogueFwdINS6_IJSA_SC_SB_EEES9_SE_SG_Li256ELb1ELb1ELb0ELb0EEENS1_36VarlenDynamicPersistentTileSchedulerILi128ELi80ELi256ELi128ELb0ELb1ELb1ELb1ELb1ELb1EEEEEEEEEvNT_6ParamsE,@"STO_CUDA_ENTRY STV_DEFAULT"
_ZN7cutlass13device_kernelIN5flash11enable_sm90INS1_16FlashAttnFwdSm90INS1_25CollectiveMainloopFwdSm90ILi2EN4cute5tupleIJNS5_1CILi1EEES8_S8_EEENS6_IJNS7_ILi128EEENS7_ILi80EEENS7_ILi256EEEEEELi256ENS_6half_tEfNS_4arch4Sm90ELb1ELb0ELb0ELb1ELb0ELb0ELb0ELb1ELb1ELb1ELb0ELb0EEENS1_21CollectiveEpilogueFwdINS6_IJSA_SC_SB_EEES9_SE_SG_Li256ELb1ELb1ELb0ELb0EEENS1_36VarlenDynamicPersistentTileSchedulerILi128ELi80ELi256ELi128ELb0ELb1ELb1ELb1ELb1ELb1EEEEEEEEEvNT_6ParamsE:
[----:B------:R-:W-:Y:S01]  /*0000*/  LDC R1, c[0x0][0x37c] ;  /* 0x0000df00ff017b82 */ /* 0x000fe20000000800 */
[----:B------:R-:W-:Y:S05]  /*0010*/  EXIT ;  /* 0x000000000000794d */ /* 0x000fea0003800000 */
.L_x_8:
        /* <DEDUP_REMOVED lines=14> */
.L_x_18:


//--------------------- .text._ZN7cutlass13device_kernelIN5flash11enable_sm90INS1_16FlashAttnFwdSm90INS1_25CollectiveMainloopFwdSm90ILi2EN4cute5tupleIJNS5_1CILi1EEES8_S8_EEENS6_IJNS7_ILi128EEENS7_ILi80EEENS7_ILi256EEEEEELi256ENS_6half_tEfNS_4arch4Sm90ELb1ELb0ELb0ELb1ELb0ELb1ELb0ELb1ELb1ELb1ELb0ELb0EEENS1_21CollectiveEpilogueFwdINS6_IJSA_SC_SB_EEES9_SE_SG_Li256ELb1ELb1ELb0ELb0EEENS1_36VarlenDynamicPersistentTileSchedulerILi128ELi80ELi256ELi128ELb0ELb1ELb1ELb1ELb1ELb1EEEEEEEEEvNT_6ParamsE --------------------------
	.section	.text._ZN7cutlass13device_kernelIN5flash11enable_sm90INS1_16FlashAttnFwdSm90INS1_25CollectiveMainloopFwdSm90ILi2EN4cute5tupleIJNS5_1CILi1EEES8_S8_EEENS6_IJNS7_ILi128EEENS7_ILi80EEENS7_ILi256EEEEEELi256ENS_6half_tEfNS_4arch4Sm90ELb1ELb0ELb0ELb1ELb0ELb1ELb0ELb1ELb1ELb1ELb0ELb0EEENS1_21CollectiveEpilogueFwdINS6_IJSA_SC_SB_EEES9_SE_SG_Li256ELb1ELb1ELb0ELb0EEENS1_36VarlenDynamicPersistentTileSchedulerILi128ELi80ELi256ELi128ELb0ELb1ELb1ELb1ELb1ELb1EEEEEEEEEvNT_6ParamsE,"ax",@progbits
	.align	128
.text._ZN7cutlass13device_kernelIN5flash11enable_sm90INS1_16FlashAttnFwdSm90INS1_25CollectiveMainloopFwdSm90ILi2EN4cute5tupleIJNS5_1CILi1EEES8_S8_EEENS6_IJNS7_ILi128EEENS7_ILi80EEENS7_ILi256EEEEEELi256ENS_6half_tEfNS_4arch4Sm90ELb1ELb0ELb0ELb1ELb0ELb1ELb0ELb1ELb1ELb1ELb0ELb0EEENS1_21CollectiveEpilogueFwdINS6_IJSA_SC_SB_EEES9_SE_SG_Li256ELb1ELb1ELb0ELb0EEENS1_36VarlenDynamicPersistentTileSchedulerILi128ELi80ELi256ELi128ELb0ELb1ELb1ELb1ELb1ELb1EEEEEEEEEvNT_6ParamsE:
        .type           _ZN7cutlass13device_kernelIN5flash11enable_sm90INS1_16FlashAttnFwdSm90INS1_25CollectiveMainloopFwdSm90ILi2EN4cute5tupleIJNS5_1CILi1EEES8_S8_EEENS6_IJNS7_ILi128EEENS7_ILi80EEENS7_ILi256EEEEEELi256ENS_6half_tEfNS_4arch4Sm90ELb1ELb0ELb0ELb1ELb0ELb1ELb0ELb1ELb1ELb1ELb0ELb0EEENS1_21CollectiveEpilogueFwdINS6_IJSA_SC_SB_EEES9_SE_SG_Li256ELb1ELb1ELb0ELb0EEENS1_36VarlenDynamicPersistentTileSchedulerILi128ELi80ELi256ELi128ELb0ELb1ELb1ELb1ELb1ELb1EEEEEEEEEvNT_6ParamsE,@function
        .size           _ZN7cutlass13device_kernelIN5flash11enable_sm90INS1_16FlashAttnFwdSm90INS1_25CollectiveMainloopFwdSm90ILi2EN4cute5tupleIJNS5_1CILi1EEES8_S8_EEENS6_IJNS7_ILi128EEENS7_ILi80EEENS7_ILi256EEEEEELi256ENS_6half_tEfNS_4arch4Sm90ELb1ELb0ELb0ELb1ELb0ELb1ELb0ELb1ELb1ELb1ELb0ELb0EEENS1_21CollectiveEpilogueFwdINS6_IJSA_SC_SB_EEES9_SE_SG_Li256ELb1ELb1ELb0ELb0EEENS1_36VarlenDynamicPersistentTileSchedulerILi128ELi80ELi256ELi128ELb0ELb1ELb1ELb1ELb1ELb1EEEEEEEEEvNT_6ParamsE,(.L_x_19 - _ZN7cutlass13device_kernelIN5flash11enable_sm90INS1_16FlashAttnFwdSm90INS1_25CollectiveMainloopFwdSm90ILi2EN4cute5tupleIJNS5_1CILi1EEES8_S8_EEENS6_IJNS7_ILi128EEENS7_ILi80EEENS7_ILi256EEEEEELi256ENS_6half_tEfNS_4arch4Sm90ELb1ELb0ELb0ELb1ELb0ELb1ELb0ELb1ELb1ELb1ELb0ELb0EEENS1_21CollectiveEpilogueFwdINS6_IJSA_SC_SB_EEES9_SE_SG_Li256ELb1ELb1ELb0ELb0EEENS1_36VarlenDynamicPersistentTileSchedulerILi128ELi80ELi256ELi128ELb0ELb1ELb1ELb1ELb1ELb1EEEEEEEEEvNT_6ParamsE)
        .other          _ZN7cutlass13device_kernelIN5flash11enable_sm90INS1_16FlashAttnFwdSm90INS1_25CollectiveMainloopFwdSm90ILi2EN4cute5tupleIJNS5_1CILi1EEES8_S8_EEENS6_IJNS7_ILi128EEENS7_ILi80EEENS7_ILi256EEEEEELi256ENS_6half_tEfNS_4arch4Sm90ELb1ELb0ELb0ELb1ELb0ELb1ELb0ELb1ELb1ELb1ELb0ELb0EEENS1_21CollectiveEpilogueFwdINS6_IJSA_SC_SB_EEES9_SE_SG_Li256ELb1ELb1ELb0ELb0EEENS1_36VarlenDynamicPersistentTileSchedulerILi128ELi80ELi256ELi128ELb0ELb1ELb1ELb1ELb1ELb1EEEEEEEEEvNT_6ParamsE,@"STO_CUDA_ENTRY STV_DEFAULT"
_ZN7cutlass13device_kernelIN5flash11enable_sm90INS1_16FlashAttnFwdSm90INS1_25CollectiveMainloopFwdSm90ILi2EN4cute5tupleIJNS5_1CILi1EEES8_S8_EEENS6_IJNS7_ILi128EEENS7_ILi80EEENS7_ILi256EEEEEELi256ENS_6half_tEfNS_4arch4Sm90ELb1ELb0ELb0ELb1ELb0ELb1ELb0ELb1ELb1ELb1ELb0ELb0EEENS1_21CollectiveEpilogueFwdINS6_IJSA_SC_SB_EEES9_SE_SG_Li256ELb1ELb1ELb0ELb0EEENS1_36VarlenDynamicPersistentTileSchedulerILi128ELi80ELi256ELi128ELb0ELb1ELb1ELb1ELb1ELb1EEEEEEEEEvNT_6ParamsE:
[----:B------:R-:W-:Y:S01]  /*0000*/  LDC R1, c[0x0][0x37c] ;  /* 0x0000df00ff017b82 */ /* 0x000fe20000000800 */
[----:B------:R-:W-:Y:S05]  /*0010*/  EXIT ;  /* 0x000000000000794d */ /* 0x000fea0003800000 */
.L_x_9:
        /* <DEDUP_REMOVED lines=14> */
.L_x_19:


//--------------------- .nv.shared.reserved.0     --------------------------
	.section	.nv.shared.reserved.0,"aw",@nobits
	.weak		__nv_reservedSMEM_offset_0_alias
	.size		__nv_reservedSMEM_offset_0_alias, 0, 64
	.other		__nv_reservedSMEM_offset_0_alias,@"STO_CUDA_RESERVED_SHARED STV_DEFAULT"
__nv_reservedSMEM_offset_0_alias:
	.zero		0
	.zero		64


//--------------------- .nv.global                --------------------------
	.section	.nv.global,"aw",@nobits
.nv.global:
	.type		_ZN74_INTERNAL_9eb471eb_38_flash_fwd_hdim256_fp16_packgqa_sm90_cu_ee213261_34834cute1_E,@object
	.size		_ZN74_INTERNAL_9eb471eb_38_flash_fwd_hdim256_fp16_packgqa_sm90_cu_ee213261_34834cute1_E,(_ZN74_INTERNAL_9eb471eb_38_flash_fwd_hdim256_fp16_packgqa_sm90_cu_ee213261_34834cuda3std3__45__cpo6cbeginE - _ZN74_INTERNAL_9eb471eb_38_flash_fwd_hdim256_fp16_packgqa_sm90_cu_ee213261_34834cute1_E)
_ZN74_INTERNAL_9eb471eb_38_flash_fwd_hdim256_fp16_packgqa_sm90_cu_ee213261_34834cute1_E:
	.zero		1
	.type		_ZN74_INTERNAL_9eb471eb_38_flash_fwd_hdim256_fp16_packgqa_sm90_cu_ee213261_34834cuda3std3__45__cpo6cbeginE,@object
	.size		_ZN74_INTERNAL_9eb471eb_38_flash_fwd_hdim256_fp16_packgqa_sm90_cu_ee213261_34834cuda3std3__45__cpo6cbeginE,(_ZN74_INTERNAL_9eb471eb_38_flash_fwd_hdim256_fp16_packgqa_sm90_cu_ee213261_34834cuda3std3__48in_placeE - _ZN74_INTERNAL_9eb471eb_38_flash_fwd_hdim256_fp16_packgqa_sm90_cu_ee213261_34834cuda3std3__45__cpo6cbeginE)
_ZN74_INTERNAL_9eb471eb_38_flash_fwd_hdim256_fp16_packgqa_sm90_cu_ee213261_34834cuda3std3__45__cpo6cbeginE:
	.zero		1
	.type		_ZN74_INTERNAL_9eb471eb_38_flash_fwd_hdim256_fp16_packgqa_sm90_cu_ee213261_34834cuda3std3__48in_placeE,@object
	.size		_ZN74_INTERNAL_9eb471eb_38_flash_fwd_hdim256_fp16_packgqa_sm90_cu_ee213261_34834cuda3std3__48in_placeE,(_ZN74_INTERNAL_9eb471eb_38_flash_fwd_hdim256_fp16_packgqa_sm90_cu_ee213261_34834cuda3std6ranges3__45__cpo9iter_moveE - _ZN74_INTERNAL_9eb471eb_38_flash_fwd_hdim256_fp16_packgqa_sm90_cu_ee213261_34834cuda3std3__48in_placeE)
_ZN74_INTERNAL_9eb471eb_38_flash_fwd_hdim256_fp16_packgqa_sm90_cu_ee213261_34834cuda3std3__48in_placeE:
	.zero		1
	.type		_ZN74_INTERNAL_9eb471eb_38_flash_fwd_hdim256_fp16_packgqa_sm90_cu_ee213261_34834cuda3std6ranges3__45__cpo9iter_moveE,@object
	.size		_ZN74_INTERNAL_9eb471eb_38_flash_fwd_hdim256_fp16_packgqa_sm90_cu_ee213261_34834cuda3std6ranges3__45__cpo9iter_moveE,(_ZN74_INTERNAL_9eb471eb_38_flash_fwd_hdim256_fp16_packgqa_sm90_cu_ee213261_34834cuda3std3__45__cpo5beginE - _ZN74_INTERNAL_9eb471eb_38_flash_fwd_hdim256_fp16_packgqa_sm90_cu_ee213261_34834cuda3std6ranges3__45__cpo9iter_moveE)
_ZN74_INTERNAL_9eb471eb_38_flash_fwd_hdim256_fp16_packgqa_sm90_cu_ee213261_34834cuda3std6ranges3__45__cpo9iter_moveE:
	.zero		1
	.type		_ZN74_INTERNAL_9eb471eb_38_flash_fwd_hdim256_fp16_packgqa_sm90_cu_ee213261_34834cuda3std3__45__cpo5beginE,@object
	.size		_ZN74_INTERNAL_9eb471eb_38_flash_fwd_hdim256_fp16_packgqa_sm90_cu_ee213261_34834cuda3std3__45__cpo5beginE,(_ZN74_INTERNAL_9eb471eb_38_flash_fwd_hdim256_fp16_packgqa_sm90_cu_ee213261_34834cuda3std3__476_GLOBAL__N__9eb471eb_38_flash_fwd_hdim256_fp16_packgqa_sm90_cu_ee213261_34836ignoreE - _ZN74_INTERNAL_9eb471eb_38_flash_fwd_hdim256_fp16_packgqa_sm90_cu_ee213261_34834cuda3std3__45__cpo5beginE)
_ZN74_INTERNAL_9eb471eb_38_flash_fwd_hdim256_fp16_packgqa_sm90_cu_ee213261_34834cuda3std3__45__cpo5beginE:
	.zero		1
	.type		_ZN74_INTERNAL_9eb471eb_38_flash_fwd_hdim256_fp16_packgqa_sm90_cu_ee213261_34834cuda3std3__476_GLOBAL__N__9eb471eb_38_flash_fwd_hdim256_fp16_packgqa_sm90_cu_ee213261_34836ignoreE,@object
	.size		_ZN74_INTERNAL_9eb471eb_38_flash_fwd_hdim256_fp16_packgqa_sm90_cu_ee213261_34834cuda3std3__476_GLOBAL__N__9eb471eb_38_flash_fwd_hdim256_fp16_packgqa_sm90_cu_ee213261_34836ignoreE,(_ZN74_INTERNAL_9eb471eb_38_flash_fwd_hdim256_fp16_packgqa_sm90_cu_ee213261_34834cute7productE - _ZN74_INTERNAL_9eb471eb_38_flash_fwd_hdim256_fp16_packgqa_sm90_cu_ee213261_34834cuda3std3__476_GLOBAL__N__9eb471eb_38_flash_fwd_hdim256_fp16_packgqa_sm90_cu_ee213261_34836ignoreE)
_ZN74_INTERNAL_9eb471eb_38_flash_fwd_hdim256_fp16_packgqa_sm90_cu_ee213261_34834cuda3std3__476_GLOBAL__N__9eb471eb_38_flash_fwd_hdim256_fp16_packgqa_sm90_cu_ee213261_34836ignoreE:
	.zero		1
	.type		_ZN74_INTERNAL_9eb471eb_38_flash_fwd_hdim256_fp16_packgqa_sm90_cu_ee213261_34834cute7productE,@object
	.size		_ZN74_INTERNAL_9eb471eb_38_flash_fwd_hdim256_fp16_packgqa_sm90_cu_ee213261_34834cute7productE,(_ZN74_INTERNAL_9eb471eb_38_flash_fwd_hdim256_fp16_packgqa_sm90_cu_ee213261_34834cuda3std3__45__cpo3endE - _ZN74_INTERNAL_9eb471eb_38_flash_fwd_hdim256_fp16_packgqa_sm90_cu_ee213261_34834cute7productE)
_ZN74_INTERNAL_9eb471eb_38_flash_fwd_hdim256_fp16_packgqa_sm90_cu_ee213261_34834cute7productE:
	.zero		1
	.type		_ZN74_INTERNAL_9eb471eb_38_flash_fwd_hdim256_fp16_packgqa_sm90_cu_ee213261_34834cuda3std3__45__cpo3endE,@object
	.size		_ZN74_INTERNAL_9eb471eb_38_flash_fwd_hdim256_fp16_packgqa_sm90_cu_ee213261_34834cuda3std3__45__cpo3endE,(_ZN74_INTERNAL_9eb471eb_38_flash_fwd_hdim256_fp16_packgqa_sm90_cu_ee213261_34834cuda3std3__419piecewise_constructE - _ZN74_INTERNAL_9eb471eb_38_flash_fwd_hdim256_fp16_packgqa_sm90_cu_ee213261_34834cuda3std3__45__cpo3endE)
_ZN74_INTERNAL_9eb471eb_38_flash_fwd_hdim256_fp16_packgqa_sm90_cu_ee213261_34834cuda3std3__45__cpo3endE:
	.zero		1
	.type		_ZN74_INTERNAL_9eb471eb_38_flash_fwd_hdim256_fp16_packgqa_sm90_cu_ee213261_34834cuda3std3__419piecewise_constructE,@object
	.size		_ZN74_INTERNAL_9eb471eb_38_flash_fwd_hdim256_fp16_packgqa_sm90_cu_ee213261_34834cuda3std3__419piecewise_constructE,(_ZN74_INTERNAL_9eb471eb_38_flash_fwd_hdim256_fp16_packgqa_sm90_cu_ee213261_34834cuda3std3__45__cpo4cendE - _ZN74_INTERNAL_9eb471eb_38_flash_fwd_hdim256_fp16_packgqa_sm90_cu_ee213261_34834cuda3std3__419piecewise_constructE)
_ZN74_INTERNAL_9eb471eb_38_flash_fwd_hdim256_fp16_packgqa_sm90_cu_ee213261_34834cuda3std3__419piecewise_constructE:
	.zero		1
	.type		_ZN74_INTERNAL_9eb471eb_38_flash_fwd_hdim256_fp16_packgqa_sm90_cu_ee213261_34834cuda3std3__45__cpo4cendE,@object
	.size		_ZN74_INTERNAL_9eb471eb_38_flash_fwd_hdim256_fp16_packgqa_sm90_cu_ee213261_34834cuda3std3__45__cpo4cendE,(_ZN74_INTERNAL_9eb471eb_38_flash_fwd_hdim256_fp16_packgqa_sm90_cu_ee213261_34834cuda3std6ranges3__45__cpo4swapE - _ZN74_INTERNAL_9eb471eb_38_flash_fwd_hdim256_fp16_packgqa_sm90_cu_ee213261_34834cuda3std3__45__cpo4cendE)
_ZN74_INTERNAL_9eb471eb_38_flash_fwd_hdim256_fp16_packgqa_sm90_cu_ee213261_34834cuda3std3__45__cpo4cendE:
	.zero		1
	.type		_ZN74_INTERNAL_9eb471eb_38_flash_fwd_hdim256_fp16_packgqa_sm90_cu_ee213261_34834cuda3std6ranges3__45__cpo4swapE,@object
	.size		_ZN74_INTERNAL_9eb471eb_38_flash_fwd_hdim256_fp16_packgqa_sm90_cu_ee213261_34834cuda3std6ranges3__45__cpo4swapE,(.L_7 - _ZN74_INTERNAL_9eb471eb_38_flash_fwd_hdim256_fp16_packgqa_sm90_cu_ee213261_34834cuda3std6ranges3__45__cpo4swapE)
_ZN74_INTERNAL_9eb471eb_38_flash_fwd_hdim256_fp16_packgqa_sm90_cu_ee213261_34834cuda3std6ranges3__45__cpo4swapE:
	.zero		1
.L_7:


//--------------------- .nv.constant0._ZN7cutlass13device_kernelIN5flash11enable_sm90INS1_16FlashAttnFwdSm90INS1_25CollectiveMainloopFwdSm90ILi2EN4cute5tupleIJNS5_1CILi1EEES8_S8_EEENS6_IJNS7_ILi128EEENS7_ILi80EEENS7_ILi256EEEEEELi256ENS_6half_tEfNS_4arch4Sm90ELb0ELb0ELb0ELb0ELb0ELb0ELb0ELb1ELb1ELb1ELb0ELb0EEENS1_21CollectiveEpilogueFwdINS6_IJSA_SC_SB_EEES9_SE_SG_Li256ELb0ELb1ELb0ELb0EEENS1_29StaticPersistentTileSchedulerILb0EEEEEEEEEvNT_6ParamsE --------------------------
	.section	.nv.constant0._ZN7cutlass13device_kernelIN5flash11enable_sm90INS1_16FlashAttnFwdSm90INS1_25CollectiveMainloopFwdSm90ILi2EN4cute5tupleIJNS5_1CILi1EEES8_S8_EEENS6_IJNS7_ILi128EEENS7_ILi80EEENS7_ILi256EEEEEELi256ENS_6half_tEfNS_4arch4Sm90ELb0ELb0ELb0ELb0ELb0ELb0ELb0ELb1ELb1ELb1ELb0ELb0EEENS1_21CollectiveEpilogueFwdINS6_IJSA_SC_SB_EEES9_SE_SG_Li256ELb0ELb1ELb0ELb0EEENS1_29StaticPersistentTileSchedulerILb0EEEEEEEEEvNT_6ParamsE,"a",@progbits
	.sectionflags	@""
	.align	4
.nv.constant0._ZN7cutlass13device_kernelIN5flash11enable_sm90INS1_16FlashAttnFwdSm90INS1_25CollectiveMainloopFwdSm90ILi2EN4cute5tupleIJNS5_1CILi1EEES8_S8_EEENS6_IJNS7_ILi128EEENS7_ILi80EEENS7_ILi256EEEEEELi256ENS_6half_tEfNS_4arch4Sm90ELb0ELb0ELb0ELb0ELb0ELb0ELb0ELb1ELb1ELb1ELb0ELb0EEENS1_21CollectiveEpilogueFwdINS6_IJSA_SC_SB_EEES9_SE_SG_Li256ELb0ELb1ELb0ELb0EEENS1_29StaticPersistentTileSchedulerILb0EEEEEEEEEvNT_6ParamsE:
	.zero		3456


//--------------------- .nv.constant0._ZN7cutlass13device_kernelIN5flash11enable_sm90INS1_16FlashAttnFwdSm90INS1_25CollectiveMainloopFwdSm90ILi2EN4cute5tupleIJNS5_1CILi2EEENS7_ILi1EEES9_EEENS6_IJNS7_ILi128EEENS7_ILi80EEENS7_ILi256EEEEEELi256ENS_6half_tEfNS_4arch4Sm90ELb0ELb0ELb0ELb0ELb0ELb0ELb0ELb1ELb1ELb1ELb0ELb0EEENS1_21CollectiveEpilogueFwdINS6_IJSB_SD_SC_EEESA_SF_SH_Li256ELb0ELb1ELb0ELb0EEENS1_29StaticPersistentTileSchedulerILb0EEEEEEEEEvNT_6ParamsE --------------------------
	.section	.nv.constant0._ZN7cutlass13device_kernelIN5flash11enable_sm90INS1_16FlashAttnFwdSm90INS1_25CollectiveMainloopFwdSm90ILi2EN4cute5tupleIJNS5_1CILi2EEENS7_ILi1EEES9_EEENS6_IJNS7_ILi128EEENS7_ILi80EEENS7_ILi256EEEEEELi256ENS_6half_tEfNS_4arch4Sm90ELb0ELb0ELb0ELb0ELb0ELb0ELb0ELb1ELb1ELb1ELb0ELb0EEENS1_21CollectiveEpilogueFwdINS6_IJSB_SD_SC_EEESA_SF_SH_Li256ELb0ELb1ELb0ELb0EEENS1_29StaticPersistentTileSchedulerILb0EEEEEEEEEvNT_6ParamsE,"a",@progbits
	.sectionflags	@""
	.align	4
.nv.constant0._ZN7cutlass13device_kernelIN5flash11enable_sm90INS1_16FlashAttnFwdSm90INS1_25CollectiveMainloopFwdSm90ILi2EN4cute5tupleIJNS5_1CILi2EEENS7_ILi1EEES9_EEENS6_IJNS7_ILi128EEENS7_ILi80EEENS7_ILi256EEEEEELi256ENS_6half_tEfNS_4arch4Sm90ELb0ELb0ELb0ELb0ELb0ELb0ELb0ELb1ELb1ELb1ELb0ELb0EEENS1_21CollectiveEpilogueFwdINS6_IJSB_SD_SC_EEESA_SF_SH_Li256ELb0ELb1ELb0ELb0EEENS1_29StaticPersistentTileSchedulerILb0EEEEEEEEEvNT_6ParamsE:
	.zero		3456


//--------------------- .nv.constant0._ZN7cutlass13device_kernelIN5flash11enable_sm90INS1_16FlashAttnFwdSm90INS1_25CollectiveMainloopFwdSm90ILi2EN4cute5tupleIJNS5_1CILi1EEES8_S8_EEENS6_IJNS7_ILi128EEENS7_ILi80EEENS7_ILi256EEEEEELi256ENS_6half_tEfNS_4arch4Sm90ELb0ELb0ELb0ELb1ELb0ELb0ELb0ELb1ELb1ELb1ELb0ELb0EEENS1_21CollectiveEpilogueFwdINS6_IJSA_SC_SB_EEES9_SE_SG_Li256ELb1ELb1ELb0ELb0EEENS1_36VarlenDynamicPersistentTileSchedulerILi128ELi80ELi256ELi128ELb0ELb1ELb1ELb0ELb1ELb1EEEEEEEEEvNT_6ParamsE --------------------------
	.section	.nv.constant0._ZN7cutlass13device_kernelIN5flash11enable_sm90INS1_16FlashAttnFwdSm90INS1_25CollectiveMainloopFwdSm90ILi2EN4cute5tupleIJNS5_1CILi1EEES8_S8_EEENS6_IJNS7_ILi128EEENS7_ILi80EEENS7_ILi256EEEEEELi256ENS_6half_tEfNS_4arch4Sm90ELb0ELb0ELb0ELb1ELb0ELb0ELb0ELb1ELb1ELb1ELb0ELb0EEENS1_21CollectiveEpilogueFwdINS6_IJSA_SC_SB_EEES9_SE_SG_Li256ELb1ELb1ELb0ELb0EEENS1_36VarlenDynamicPersistentTileSchedulerILi128ELi80ELi256ELi128ELb0ELb1ELb1ELb0ELb1ELb1EEEEEEEEEvNT_6ParamsE,"a",@progbits
	.sectionflags	@""
	.align	4
.nv.constant0._ZN7cutlass13device_kernelIN5flash11enable_sm90INS1_16FlashAttnFwdSm90INS1_25CollectiveMainloopFwdSm90ILi2EN4cute5tupleIJNS5_1CILi1EEES8_S8_EEENS6_IJNS7_ILi128EEENS7_ILi80EEENS7_ILi256EEEEEELi256ENS_6half_tEfNS_4arch4Sm90ELb0ELb0ELb0ELb1ELb0ELb0ELb0ELb1ELb1ELb1ELb0ELb0EEENS1_21CollectiveEpilogueFwdINS6_IJSA_SC_SB_EEES9_SE_SG_Li256ELb1ELb1ELb0ELb0EEENS1_36VarlenDynamicPersistentTileSchedulerILi128ELi80ELi256ELi128ELb0ELb1ELb1ELb0ELb1ELb1EEEEEEEEEvNT_6ParamsE:
	.zero		3584


//--------------------- .nv.constant0._ZN7cutlass13device_kernelIN5flash11enable_sm90INS1_16FlashAttnFwdSm90INS1_25CollectiveMainloopFwdSm90ILi2EN4cute5tupleIJNS5_1CILi1EEES8_S8_EEENS6_IJNS7_ILi128EEENS7_ILi80EEENS7_ILi256EEEEEELi256ENS_6half_tEfNS_4arch4Sm90ELb0ELb0ELb0ELb1ELb0ELb1ELb0ELb1ELb1ELb1ELb0ELb0EEENS1_21CollectiveEpilogueFwdINS6_IJSA_SC_SB_EEES9_SE_SG_Li256ELb1ELb1ELb0ELb0EEENS1_36VarlenDynamicPersistentTileSchedulerILi128ELi80ELi256ELi128ELb0ELb1ELb1ELb0ELb1ELb1EEEEEEEEEvNT_6ParamsE --------------------------
	.section	.nv.constant0._ZN7cutlass13device_kernelIN5flash11enable_sm90INS1_16FlashAttnFwdSm90INS1_25CollectiveMainloopFwdSm90ILi2EN4cute5tupleIJNS5_1CILi1EEES8_S8_EEENS6_IJNS7_ILi128EEENS7_ILi80EEENS7_ILi256EEEEEELi256ENS_6half_tEfNS_4arch4Sm90ELb0ELb0ELb0ELb1ELb0ELb1ELb0ELb1ELb1ELb1ELb0ELb0EEENS1_21CollectiveEpilogueFwdINS6_IJSA_SC_SB_EEES9_SE_SG_Li256ELb1ELb1ELb0ELb0EEENS1_36VarlenDynamicPersistentTileSchedulerILi128ELi80ELi256ELi128ELb0ELb1ELb1ELb0ELb1ELb1EEEEEEEEEvNT_6ParamsE,"a",@progbits
	.sectionflags	@""
	.align	4
.nv.constant0._ZN7cutlass13device_kernelIN5flash11enable_sm90INS1_16FlashAttnFwdSm90INS1_25CollectiveMainloopFwdSm90ILi2EN4cute5tupleIJNS5_1CILi1EEES8_S8_EEENS6_IJNS7_ILi128EEENS7_ILi80EEENS7_ILi256EEEEEELi256ENS_6half_tEfNS_4arch4Sm90ELb0ELb0ELb0ELb1ELb0ELb1ELb0ELb1ELb1ELb1ELb0ELb0EEENS1_21CollectiveEpilogueFwdINS6_IJSA_SC_SB_EEES9_SE_SG_Li256ELb1ELb1ELb0ELb0EEENS1_36VarlenDynamicPersistentTileSchedulerILi128ELi80ELi256ELi128ELb0ELb1ELb1ELb0ELb1ELb1EEEEEEEEEvNT_6ParamsE:
	.zero		3584


//--------------------- .nv.constant0._ZN7cutlass13device_kernelIN5flash11enable_sm90INS1_16FlashAttnFwdSm90INS1_25CollectiveMainloopFwdSm90ILi2EN4cute5tupleIJNS5_1CILi1EEES8_S8_EEENS6_IJNS7_ILi128EEENS7_ILi64EEENS7_ILi256EEEEEELi256ENS_6half_tEfNS_4arch4Sm90ELb0ELb1ELb0ELb0ELb0ELb0ELb0ELb1ELb1ELb1ELb0ELb0EEENS1_21CollectiveEpilogueFwdINS6_IJSA_SC_SB_EEES9_SE_SG_Li256ELb0ELb1ELb0ELb0EEENS1_30DynamicPersistentTileSchedulerILi256ELi128ELb0ELb1ELb1EEEEEEEEEvNT_6ParamsE --------------------------
	.section	.nv.constant0._ZN7cutlass13device_kernelIN5flash11enable_sm90INS1_16FlashAttnFwdSm90INS1_25CollectiveMainloopFwdSm90ILi2EN4cute5tupleIJNS5_1CILi1EEES8_S8_EEENS6_IJNS7_ILi128EEENS7_ILi64EEENS7_ILi256EEEEEELi256ENS_6half_tEfNS_4arch4Sm90ELb0ELb1ELb0ELb0ELb0ELb0ELb0ELb1ELb1ELb1ELb0ELb0EEENS1_21CollectiveEpilogueFwdINS6_IJSA_SC_SB_EEES9_SE_SG_Li256ELb0ELb1ELb0ELb0EEENS1_30DynamicPersistentTileSchedulerILi256ELi128ELb0ELb1ELb1EEEEEEEEEvNT_6ParamsE,"a",@progbits
	.sectionflags	@""
	.align	4
.nv.constant0._ZN7cutlass13device_kernelIN5flash11enable_sm90INS1_16FlashAttnFwdSm90INS1_25CollectiveMainloopFwdSm90ILi2EN4cute5tupleIJNS5_1CILi1EEES8_S8_EEENS6_IJNS7_ILi128EEENS7_ILi64EEENS7_ILi256EEEEEELi256ENS_6half_tEfNS_4arch4Sm90ELb0ELb1ELb0ELb0ELb0ELb0ELb0ELb1ELb1ELb1ELb0ELb0EEENS1_21CollectiveEpilogueFwdINS6_IJSA_SC_SB_EEES9_SE_SG_Li256ELb0ELb1ELb0ELb0EEENS1_30DynamicPersistentTileSchedulerILi256ELi128ELb0ELb1ELb1EEEEEEEEEvNT_6ParamsE:
	.zero		3584


//--------------------- .nv.constant0._ZN7cutlass13device_kernelIN5flash11enable_sm90INS1_16FlashAttnFwdSm90INS1_25CollectiveMainloopFwdSm90ILi2EN4cute5tupleIJNS5_1CILi1EEES8_S8_EEENS6_IJNS7_ILi128EEENS7_ILi64EEENS7_ILi256EEEEEELi256ENS_6half_tEfNS_4arch4Sm90ELb0ELb1ELb0ELb1ELb0ELb0ELb0ELb1ELb1ELb1ELb0ELb0EEENS1_21CollectiveEpilogueFwdINS6_IJSA_SC_SB_EEES9_SE_SG_Li256ELb1ELb1ELb0ELb0EEENS1_36VarlenDynamicPersistentTileSchedulerILi128ELi64ELi256ELi128ELb0ELb1ELb1ELb1ELb0ELb1EEEEEEEEEvNT_6ParamsE --------------------------
	.section	.nv.constant0._ZN7cutlass13device_kernelIN5flash11enable_sm90INS1_16FlashAttnFwdSm90INS1_25CollectiveMainloopFwdSm90ILi2EN4cute5tupleIJNS5_1CILi1EEES8_S8_EEENS6_IJNS7_ILi128EEENS7_ILi64EEENS7_ILi256EEEEEELi256ENS_6half_tEfNS_4arch4Sm90ELb0ELb1ELb0ELb1ELb0ELb0ELb0ELb1ELb1ELb1ELb0ELb0EEENS1_21CollectiveEpilogueFwdINS6_IJSA_SC_SB_EEES9_SE_SG_Li256ELb1ELb1ELb0ELb0EEENS1_36VarlenDynamicPersistentTileSchedulerILi128ELi64ELi256ELi128ELb0ELb1ELb1ELb1ELb0ELb1EEEEEEEEEvNT_6ParamsE,"a",@progbits
	.sectionflags	@""
	.align	4
.nv.constant0._ZN7cutlass13device_kernelIN5flash11enable_sm90INS1_16FlashAttnFwdSm90INS1_25CollectiveMainloopFwdSm90ILi2EN4cute5tupleIJNS5_1CILi1EEES8_S8_EEENS6_IJNS7_ILi128EEENS7_ILi64EEENS7_ILi256EEEEEELi256ENS_6half_tEfNS_4arch4Sm90ELb0ELb1ELb0ELb1ELb0ELb0ELb0ELb1ELb1ELb1ELb0ELb0EEENS1_21CollectiveEpilogueFwdINS6_IJSA_SC_SB_EEES9_SE_SG_Li256ELb1ELb1ELb0ELb0EEENS1_36VarlenDynamicPersistentTileSchedulerILi128ELi64ELi256ELi128ELb0ELb1ELb1ELb1ELb0ELb1EEEEEEEEEvNT_6ParamsE:
	.zero		3584


//--------------------- .nv.constant0._ZN7cutlass13device_kernelIN5flash11enable_sm90INS1_16FlashAttnFwdSm90INS1_25CollectiveMainloopFwdSm90ILi2EN4cute5tupleIJNS5_1CILi1EEES8_S8_EEENS6_IJNS7_ILi128EEENS7_ILi64EEENS7_ILi256EEEEEELi256ENS_6half_tEfNS_4arch4Sm90ELb0ELb1ELb0ELb1ELb0ELb1ELb0ELb1ELb1ELb1ELb0ELb0EEENS1_21CollectiveEpilogueFwdINS6_IJSA_SC_SB_EEES9_SE_SG_Li256ELb1ELb1ELb0ELb0EEENS1_36VarlenDynamicPersistentTileSchedulerILi128ELi64ELi256ELi128ELb0ELb1ELb1ELb1ELb0ELb1EEEEEEEEEvNT_6ParamsE --------------------------
	.section	.nv.constant0._ZN7cutlass13device_kernelIN5flash11enable_sm90INS1_16FlashAttnFwdSm90INS1_25CollectiveMainloopFwdSm90ILi2EN4cute5tupleIJNS5_1CILi1EEES8_S8_EEENS6_IJNS7_ILi128EEENS7_ILi64EEENS7_ILi256EEEEEELi256ENS_6half_tEfNS_4arch4Sm90ELb0ELb1ELb0ELb1ELb0ELb1ELb0ELb1ELb1ELb1ELb0ELb0EEENS1_21CollectiveEpilogueFwdINS6_IJSA_SC_SB_EEES9_SE_SG_Li256ELb1ELb1ELb0ELb0EEENS1_36VarlenDynamicPersistentTileSchedulerILi128ELi64ELi256ELi128ELb0ELb1ELb1ELb1ELb0ELb1EEEEEEEEEvNT_6ParamsE,"a",@progbits
	.sectionflags	@""
	.align	4
.nv.constant0._ZN7cutlass13device_kernelIN5flash11enable_sm90INS1_16FlashAttnFwdSm90INS1_25CollectiveMainloopFwdSm90ILi2EN4cute5tupleIJNS5_1CILi1EEES8_S8_EEENS6_IJNS7_ILi128EEENS7_ILi64EEENS7_ILi256EEEEEELi256ENS_6half_tEfNS_4arch4Sm90ELb0ELb1ELb0ELb1ELb0ELb1ELb0ELb1ELb1ELb1ELb0ELb0EEENS1_21CollectiveEpilogueFwdINS6_IJSA_SC_SB_EEES9_SE_SG_Li256ELb1ELb1ELb0ELb0EEENS1_36VarlenDynamicPersistentTileSchedulerILi128ELi64ELi256ELi128ELb0ELb1ELb1ELb1ELb0ELb1EEEEEEEEEvNT_6ParamsE:
	.zero		3584


//--------------------- .nv.constant0._ZN7cutlass13device_kernelIN5flash11enable_sm90INS1_16FlashAttnFwdSm90INS1_25CollectiveMainloopFwdSm90ILi2EN4cute5tupleIJNS5_1CILi1EEES8_S8_EEENS6_IJNS7_ILi128EEENS7_ILi80EEENS7_ILi256EEEEEELi256ENS_6half_tEfNS_4arch4Sm90ELb1ELb0ELb0ELb0ELb0ELb0ELb0ELb1ELb1ELb1ELb0ELb0EEENS1_21CollectiveEpilogueFwdINS6_IJSA_SC_SB_EEES9_SE_SG_Li256ELb0ELb1ELb0ELb0EEENS1_30DynamicPersistentTileSchedulerILi256ELi128ELb0ELb1ELb1EEEEEEEEEvNT_6ParamsE --------------------------
	.section	.nv.constant0._ZN7cutlass13device_kernelIN5flash11enable_sm90INS1_16FlashAttnFwdSm90INS1_25CollectiveMainloopFwdSm90ILi2EN4cute5tupleIJNS5_1CILi1EEES8_S8_EEENS6_IJNS7_ILi128EEENS7_ILi80EEENS7_ILi256EEEEEELi256ENS_6half_tEfNS_4arch4Sm90ELb1ELb0ELb0ELb0ELb0ELb0ELb0ELb1ELb1ELb1ELb0ELb0EEENS1_21CollectiveEpilogueFwdINS6_IJSA_SC_SB_EEES9_SE_SG_Li256ELb0ELb1ELb0ELb0EEENS1_30DynamicPersistentTileSchedulerILi256ELi128ELb0ELb1ELb1EEEEEEEEEvNT_6ParamsE,"a",@progbits
	.sectionflags	@""
	.align	4
.nv.constant0._ZN7cutlass13device_kernelIN5flash11enable_sm90INS1_16FlashAttnFwdSm90INS1_25CollectiveMainloopFwdSm90ILi2EN4cute5tupleIJNS5_1CILi1EEES8_S8_EEENS6_IJNS7_ILi128EEENS7_ILi80EEENS7_ILi256EEEEEELi256ENS_6half_tEfNS_4arch4Sm90ELb1ELb0ELb0ELb0ELb0ELb0ELb0ELb1ELb1ELb1ELb0ELb0EEENS1_21CollectiveEpilogueFwdINS6_IJSA_SC_SB_EEES9_SE_SG_Li256ELb0ELb1ELb0ELb0EEENS1_30DynamicPersistentTileSchedulerILi256ELi128ELb0ELb1ELb1EEEEEEEEEvNT_6ParamsE:
	.zero		3584


//--------------------- .nv.constant0._ZN7cutlass13device_kernelIN5flash11enable_sm90INS1_16FlashAttnFwdSm90INS1_25CollectiveMainloopFwdSm90ILi2EN4cute5tupleIJNS5_1CILi1EEES8_S8_EEENS6_IJNS7_ILi128EEENS7_ILi80EEENS7_ILi256EEEEEELi256ENS_6half_tEfNS_4arch4Sm90ELb1ELb0ELb0ELb1ELb0ELb0ELb0ELb1ELb1ELb1ELb0ELb0EEENS1_21CollectiveEpilogueFwdINS6_IJSA_SC_SB_EEES9_SE_SG_Li256ELb1ELb1ELb0ELb0EEENS1_36VarlenDynamicPersistentTileSchedulerILi128ELi80ELi256ELi128ELb0ELb1ELb1ELb1ELb1ELb1EEEEEEEEEvNT_6ParamsE --------------------------
	.section	.nv.constant0._ZN7cutlass13device_kernelIN5flash11enable_sm90INS1_16FlashAttnFwdSm90INS1_25CollectiveMainloopFwdSm90ILi2EN4cute5tupleIJNS5_1CILi1EEES8_S8_EEENS6_IJNS7_ILi128EEENS7_ILi80EEENS7_ILi256EEEEEELi256ENS_6half_tEfNS_4arch4Sm90ELb1ELb0ELb0ELb1ELb0ELb0ELb0ELb1ELb1ELb1ELb0ELb0EEENS1_21CollectiveEpilogueFwdINS6_IJSA_SC_SB_EEES9_SE_SG_Li256ELb1ELb1ELb0ELb0EEENS1_36VarlenDynamicPersistentTileSchedulerILi128ELi80ELi256ELi128ELb0ELb1ELb1ELb1ELb1ELb1EEEEEEEEEvNT_6ParamsE,"a",@progbits
	.sectionflags	@""
	.align	4
.nv.constant0._ZN7cutlass13device_kernelIN5flash11enable_sm90INS1_16FlashAttnFwdSm90INS1_25CollectiveMainloopFwdSm90ILi2EN4cute5tupleIJNS5_1CILi1EEES8_S8_EEENS6_IJNS7_ILi128EEENS7_ILi80EEENS7_ILi256EEEEEELi256ENS_6half_tEfNS_4arch4Sm90ELb1ELb0ELb0ELb1ELb0ELb0ELb0ELb1ELb1ELb1ELb0ELb0EEENS1_21CollectiveEpilogueFwdINS6_IJSA_SC_SB_EEES9_SE_SG_Li256ELb1ELb1ELb0ELb0EEENS1_36VarlenDynamicPersistentTileSchedulerILi128ELi80ELi256ELi128ELb0ELb1ELb1ELb1ELb1ELb1EEEEEEEEEvNT_6ParamsE:
	.zero		3584


//--------------------- .nv.constant0._ZN7cutlass13device_kernelIN5flash11enable_sm90INS1_16FlashAttnFwdSm90INS1_25CollectiveMainloopFwdSm90ILi2EN4cute5tupleIJNS5_1CILi1EEES8_S8_EEENS6_IJNS7_ILi128EEENS7_ILi80EEENS7_ILi256EEEEEELi256ENS_6half_tEfNS_4arch4Sm90ELb1ELb0ELb0ELb1ELb0ELb1ELb0ELb1ELb1ELb1ELb0ELb0EEENS1_21CollectiveEpilogueFwdINS6_IJSA_SC_SB_EEES9_SE_SG_Li256ELb1ELb1ELb0ELb0EEENS1_36VarlenDynamicPersistentTileSchedulerILi128ELi80ELi256ELi128ELb0ELb1ELb1ELb1ELb1ELb1EEEEEEEEEvNT_6ParamsE --------------------------
	.section	.nv.constant0._ZN7cutlass13device_kernelIN5flash11enable_sm90INS1_16FlashAttnFwdSm90INS1_25CollectiveMainloopFwdSm90ILi2EN4cute5tupleIJNS5_1CILi1EEES8_S8_EEENS6_IJNS7_ILi128EEENS7_ILi80EEENS7_ILi256EEEEEELi256ENS_6half_tEfNS_4arch4Sm90ELb1ELb0ELb0ELb1ELb0ELb1ELb0ELb1ELb1ELb1ELb0ELb0EEENS1_21CollectiveEpilogueFwdINS6_IJSA_SC_SB_EEES9_SE_SG_Li256ELb1ELb1ELb0ELb0EEENS1_36VarlenDynamicPersistentTileSchedulerILi128ELi80ELi256ELi128ELb0ELb1ELb1ELb1ELb1ELb1EEEEEEEEEvNT_6ParamsE,"a",@progbits
	.sectionflags	@""
	.align	4
.nv.constant0._ZN7cutlass13device_kernelIN5flash11enable_sm90INS1_16FlashAttnFwdSm90INS1_25CollectiveMainloopFwdSm90ILi2EN4cute5tupleIJNS5_1CILi1EEES8_S8_EEENS6_IJNS7_ILi128EEENS7_ILi80EEENS7_ILi256EEEEEELi256ENS_6half_tEfNS_4arch4Sm90ELb1ELb0ELb0ELb1ELb0ELb1ELb0ELb1ELb1ELb1ELb0ELb0EEENS1_21CollectiveEpilogueFwdINS6_IJSA_SC_SB_EEES9_SE_SG_Li256ELb1ELb1ELb0ELb0EEENS1_36VarlenDynamicPersistentTileSchedulerILi128ELi80ELi256ELi128ELb0ELb1ELb1ELb1ELb1ELb1EEEEEEEEEvNT_6ParamsE:
	.zero		3584


//--------------------- SYMBOLS --------------------------

	.type		.nv.reservedSmem.offset0,@object
	.size		.nv.reservedSmem.offset0,0x4
